//
// Generated by NVIDIA NVVM Compiler
//
// Compiler Build ID: CL-36424714
// Cuda compilation tools, release 13.0, V13.0.88
// Based on NVVM 20.0.0
//

.version 9.0
.target sm_100
.address_size 64

	// .globl	_Z24powerBigNumbersGPUSharedPhS_jjPi
.extern .func  (.param .b32 func_retval0) vprintf
(
	.param .b64 vprintf_param_0,
	.param .b64 vprintf_param_1
)
;
.global .align 1 .b8 $str[20] = {116, 104, 114, 101, 97, 100, 32, 117, 116, 105, 108, 105, 32, 61, 32, 37, 100, 32, 10};
.global .align 1 .b8 $str$1[19] = {116, 104, 114, 101, 97, 100, 117, 116, 105, 108, 105, 32, 61, 32, 37, 100, 32, 10};
.global .align 1 .b8 $str$3[8] = {99, 105, 97, 111, 50, 32, 10};
.global .align 1 .b8 $str$4[7] = {99, 105, 97, 111, 32, 10};
.global .align 1 .b8 $str$5[12] = {98, 97, 115, 101, 32, 61, 32, 37, 120, 32, 10};
.global .align 1 .b8 $str$6[20] = {115, 117, 112, 112, 111, 114, 116, 111, 91, 37, 100, 93, 32, 61, 32, 37, 120, 32, 10};
.global .align 1 .b8 $str$7[26] = {118, 101, 116, 116, 111, 114, 105, 83, 117, 112, 112, 111, 114, 116, 111, 91, 37, 100, 93, 61, 32, 37, 120, 32, 10};

.visible .entry _Z24powerBigNumbersGPUSharedPhS_jjPi(
	.param .u64 .ptr .align 1 _Z24powerBigNumbersGPUSharedPhS_jjPi_param_0,
	.param .u64 .ptr .align 1 _Z24powerBigNumbersGPUSharedPhS_jjPi_param_1,
	.param .u32 _Z24powerBigNumbersGPUSharedPhS_jjPi_param_2,
	.param .u32 _Z24powerBigNumbersGPUSharedPhS_jjPi_param_3,
	.param .u64 .ptr .align 1 _Z24powerBigNumbersGPUSharedPhS_jjPi_param_4
)
{
	.local .align 8 .b8 	__local_depot0[8];
	.reg .b64 	%SP;
	.reg .b64 	%SPL;
	.reg .pred 	%p<28>;
	.reg .b16 	%rs<52>;
	.reg .b32 	%r<152>;
	.reg .b64 	%rd<34>;

	mov.u64 	%SPL, __local_depot0;
	cvta.local.u64 	%SP, %SPL;
	ld.param.u64 	%rd10, [_Z24powerBigNumbersGPUSharedPhS_jjPi_param_0];
	ld.param.u64 	%rd9, [_Z24powerBigNumbersGPUSharedPhS_jjPi_param_1];
	ld.param.u32 	%r15, [_Z24powerBigNumbersGPUSharedPhS_jjPi_param_2];
	ld.param.u32 	%r16, [_Z24powerBigNumbersGPUSharedPhS_jjPi_param_3];
	cvta.to.global.u64 	%rd1, %rd10;
	add.u64 	%rd11, %SP, 0;
	add.u64 	%rd2, %SPL, 0;
	mov.u32 	%r17, %ctaid.x;
	mov.u32 	%r18, %ntid.x;
	mov.u32 	%r19, %tid.x;
	mad.lo.s32 	%r1, %r17, %r18, %r19;
	shr.u32 	%r20, %r15, 1;
	sub.s32 	%r2, %r15, %r20;
	setp.ne.s32 	%p1, %r1, 0;
	@%p1 bra 	$L__BB0_2;
	st.local.u32 	[%rd2], %r2;
	mov.u64 	%rd12, $str;
	cvta.global.u64 	%rd13, %rd12;
	{ // callseq 0, 0
	.param .b64 param0;
	st.param.b64 	[param0], %rd13;
	.param .b64 param1;
	st.param.b64 	[param1], %rd11;
	.param .b32 retval0;
	call.uni (retval0), 
	vprintf, 
	(
	param0, 
	param1
	);
	ld.param.b32 	%r21, [retval0];
	} // callseq 0
$L__BB0_2:
	mov.b32 	%r149, 2;
	mov.b32 	%r148, 0;
$L__BB0_3:
	mov.u32 	%r151, %r148;
	setp.ge.u32 	%p2, %r15, %r149;
	selp.u32 	%r25, 1, 0, %p2;
	shl.b32 	%r149, %r149, %r25;
	add.s32 	%r148, %r151, -1;
	@%p2 bra 	$L__BB0_3;
	cvt.u16.u32 	%rs1, %r16;
	shr.u32 	%r26, %r16, 8;
	cvt.u16.u32 	%rs2, %r26;
	add.s32 	%r7, %r2, -1;
	setp.ge.s32 	%p3, %r1, %r7;
	@%p3 bra 	$L__BB0_6;
	shl.b32 	%r28, %r1, 2;
	cvt.s64.s32 	%rd17, %r28;
	add.s64 	%rd18, %rd1, %rd17;
	st.global.u8 	[%rd18], %rs1;
	st.global.u8 	[%rd18+1], %rs2;
	st.global.u8 	[%rd18+2], %rs1;
	st.global.u8 	[%rd18+3], %rs2;
	bra.uni 	$L__BB0_7;
$L__BB0_6:
	shl.b32 	%r27, %r1, 2;
	cvt.s64.s32 	%rd15, %r27;
	add.s64 	%rd16, %rd1, %rd15;
	mov.b16 	%rs6, 0;
	st.global.u8 	[%rd16], %rs6;
	st.global.u8 	[%rd16+1], %rs6;
	st.global.u8 	[%rd16+2], %rs6;
	st.global.u8 	[%rd16+3], %rs6;
$L__BB0_7:
	setp.ne.s32 	%p4, %r1, %r7;
	@%p4 bra 	$L__BB0_11;
	and.b32  	%r29, %r15, 1;
	setp.eq.b32 	%p5, %r29, 1;
	not.pred 	%p6, %p5;
	@%p6 bra 	$L__BB0_10;
	shl.b32 	%r30, %r1, 2;
	cvt.s64.s32 	%rd19, %r30;
	add.s64 	%rd20, %rd1, %rd19;
	st.global.u8 	[%rd20], %rs1;
	st.global.u8 	[%rd20+1], %rs2;
	mov.b16 	%rs7, 0;
	st.global.u8 	[%rd20+2], %rs7;
	st.global.u8 	[%rd20+3], %rs7;
	bra.uni 	$L__BB0_11;
$L__BB0_10:
	shl.b32 	%r31, %r1, 2;
	cvt.s64.s32 	%rd21, %r31;
	add.s64 	%rd22, %rd1, %rd21;
	st.global.u8 	[%rd22], %rs1;
	st.global.u8 	[%rd22+1], %rs2;
	st.global.u8 	[%rd22+2], %rs1;
	st.global.u8 	[%rd22+3], %rs2;
$L__BB0_11:
	bar.sync 	0;
	setp.ge.s32 	%p7, %r1, %r2;
	@%p7 bra 	$L__BB0_25;
	cvta.to.global.u64 	%rd23, %rd9;
	shl.b32 	%r33, %r1, 1;
	and.b32  	%r34, %r33, 2;
	shl.b32 	%r35, %r1, 2;
	cvt.u64.u32 	%rd24, %r34;
	cvt.s64.s32 	%rd25, %r35;
	or.b64  	%rd26, %rd25, %rd24;
	add.s64 	%rd3, %rd1, %rd26;
	and.b32  	%r36, %r35, -8;
	shr.u32 	%r37, %r1, 31;
	add.s32 	%r38, %r1, %r37;
	and.b32  	%r39, %r38, 2147483646;
	sub.s32 	%r40, %r1, %r39;
	mul.lo.s32 	%r41, %r40, 131070;
	cvt.s64.s32 	%rd27, %r36;
	cvt.s64.s32 	%rd28, %r41;
	add.s64 	%rd29, %rd28, %rd27;
	add.s64 	%rd4, %rd23, %rd29;
	and.b32  	%r8, %r1, 1;
	add.s64 	%rd5, %rd23, %rd25;
	add.s64 	%rd6, %rd1, %rd25;
	add.s64 	%rd7, %rd1, %rd27;
	add.s32 	%r42, %r36, %r41;
	cvt.s64.s32 	%rd30, %r42;
	add.s64 	%rd8, %rd23, %rd30;
	mov.b32 	%r150, -1;
$L__BB0_13:
	add.s32 	%r150, %r150, 1;
	setp.eq.s32 	%p8, %r150, 1;
	@%p8 bra 	$L__BB0_21;
	setp.ne.s32 	%p9, %r150, 0;
	@%p9 bra 	$L__BB0_24;
	setp.ne.s32 	%p25, %r1, 0;
	ld.global.u8 	%rs48, [%rd6+1];
	mul.wide.u16 	%r136, %rs48, 256;
	ld.global.u8 	%rs3, [%rd6];
	cvt.u32.u16 	%r137, %rs3;
	and.b32  	%r138, %r137, 255;
	or.b32  	%r12, %r136, %r138;
	ld.global.u8 	%rs49, [%rd6+3];
	mul.wide.u16 	%r139, %rs49, 256;
	ld.global.u8 	%r140, [%rd6+2];
	or.b32  	%r13, %r139, %r140;
	@%p25 bra 	$L__BB0_17;
	st.local.u32 	[%rd2], %r2;
	mov.u64 	%rd31, $str$1;
	cvta.global.u64 	%rd32, %rd31;
	{ // callseq 1, 0
	.param .b64 param0;
	st.param.b64 	[param0], %rd32;
	.param .b64 param1;
	st.param.b64 	[param1], %rd11;
	.param .b32 retval0;
	call.uni (retval0), 
	vprintf, 
	(
	param0, 
	param1
	);
	ld.param.b32 	%r141, [retval0];
	} // callseq 1
$L__BB0_17:
	bar.sync 	0;
	setp.ne.s32 	%p26, %r13, 0;
	@%p26 bra 	$L__BB0_19;
	st.global.u8 	[%rd6], %rs3;
	shr.u32 	%r147, %r12, 8;
	st.global.u8 	[%rd6+1], %r147;
	mov.b16 	%rs51, 0;
	st.global.u8 	[%rd6+2], %rs51;
	bra.uni 	$L__BB0_20;
$L__BB0_19:
	mul.lo.s32 	%r143, %r13, %r12;
	st.global.u8 	[%rd6], %r143;
	shr.u32 	%r144, %r143, 8;
	st.global.u8 	[%rd6+1], %r144;
	shr.u32 	%r145, %r143, 16;
	st.global.u8 	[%rd6+2], %r145;
	shr.u32 	%r146, %r143, 24;
	cvt.u16.u32 	%rs51, %r146;
$L__BB0_20:
	st.global.u8 	[%rd6+3], %rs51;
	bar.sync 	0;
	bra.uni 	$L__BB0_24;
$L__BB0_21:
	setp.ne.s32 	%p10, %r8, 0;
	bar.sync 	0;
	ld.global.u8 	%rs8, [%rd3+5];
	mul.wide.u16 	%r43, %rs8, 256;
	ld.global.u8 	%r44, [%rd3+4];
	or.b32  	%r45, %r43, %r44;
	ld.global.u8 	%r46, [%rd7];
	mul.lo.s32 	%r47, %r45, %r46;
	st.global.u8 	[%rd8], %r47;
	shr.u32 	%r48, %r47, 16;
	ld.global.u8 	%r49, [%rd7+1];
	mul.lo.s32 	%r50, %r45, %r49;
	shr.u32 	%r51, %r47, 8;
	and.b32  	%r52, %r50, 255;
	and.b32  	%r53, %r51, 255;
	add.s32 	%r54, %r52, %r53;
	setp.gt.u32 	%p11, %r54, 255;
	selp.u32 	%r55, 1, 0, %p11;
	add.s32 	%r56, %r50, %r51;
	st.global.u8 	[%rd4+1], %r56;
	shr.u32 	%r57, %r50, 16;
	ld.global.u8 	%r58, [%rd7+2];
	mul.lo.s32 	%r59, %r45, %r58;
	shr.u32 	%r60, %r50, 8;
	and.b32  	%r61, %r59, 255;
	and.b32  	%r62, %r60, 255;
	add.s32 	%r63, %r61, %r62;
	setp.gt.u32 	%p12, %r63, 255;
	selp.u32 	%r64, 1, 0, %p12;
	add.s32 	%r65, %r59, %r60;
	cvt.u16.u32 	%rs9, %r65;
	and.b32  	%r66, %r65, 255;
	add.s32 	%r67, %r66, %r48;
	setp.gt.u32 	%p13, %r67, 255;
	selp.u32 	%r68, 1, 0, %p13;
	add.s32 	%r69, %r64, %r68;
	{ .reg .b16 tmp; mov.b32 {tmp, %rs10}, %r47; }
	add.s16 	%rs11, %rs9, %rs10;
	cvt.u32.u16 	%r70, %rs11;
	and.b32  	%r71, %r70, 255;
	add.s32 	%r72, %r55, %r71;
	setp.gt.u32 	%p14, %r72, 255;
	selp.u32 	%r73, 1, 0, %p14;
	add.s32 	%r74, %r69, %r73;
	selp.u16 	%rs12, 1, 0, %p11;
	add.s16 	%rs13, %rs11, %rs12;
	st.global.u8 	[%rd4+2], %rs13;
	ld.global.u8 	%r75, [%rd7+3];
	mul.lo.s32 	%r76, %r45, %r75;
	shr.u32 	%r77, %r59, 8;
	and.b32  	%r78, %r76, 255;
	and.b32  	%r79, %r77, 255;
	add.s32 	%r80, %r78, %r79;
	setp.gt.u32 	%p15, %r80, 255;
	selp.u32 	%r81, 1, 0, %p15;
	add.s32 	%r82, %r76, %r77;
	cvt.u16.u32 	%rs14, %r82;
	and.b32  	%r83, %r82, 255;
	add.s32 	%r84, %r83, %r57;
	setp.gt.u32 	%p16, %r84, 255;
	selp.u32 	%r85, 1, 0, %p16;
	add.s32 	%r86, %r81, %r85;
	{ .reg .b16 tmp; mov.b32 {tmp, %rs15}, %r50; }
	add.s16 	%rs16, %rs14, %rs15;
	cvt.u32.u16 	%r87, %rs16;
	and.b32  	%r88, %r87, 255;
	add.s32 	%r89, %r74, %r88;
	setp.gt.u32 	%p17, %r89, 255;
	selp.u32 	%r90, 1, 0, %p17;
	add.s32 	%r91, %r86, %r90;
	cvt.u16.u32 	%rs17, %r74;
	add.s16 	%rs18, %rs16, %rs17;
	st.global.u8 	[%rd4+3], %rs18;
	shr.u32 	%r92, %r76, 8;
	shr.u32 	%r93, %r59, 16;
	and.b32  	%r94, %r92, 255;
	add.s32 	%r95, %r93, %r94;
	setp.gt.u32 	%p18, %r95, 255;
	selp.u32 	%r96, 1, 0, %p18;
	add.s32 	%r97, %r93, %r92;
	cvt.u16.u32 	%rs19, %r97;
	and.b32  	%r98, %r97, 255;
	add.s32 	%r99, %r91, %r98;
	setp.gt.u32 	%p19, %r99, 255;
	selp.b32 	%r100, 2, 1, %p18;
	selp.b32 	%r101, %r100, %r96, %p19;
	cvt.u16.u32 	%rs20, %r91;
	add.s16 	%rs21, %rs20, %rs19;
	st.global.u8 	[%rd4+4], %rs21;
	shr.u32 	%r102, %r76, 16;
	add.s32 	%r103, %r101, %r102;
	st.global.u8 	[%rd4+5], %r103;
	bar.sync 	0;
	@%p10 bra 	$L__BB0_23;
	ld.global.u8 	%rs22, [%rd5];
	st.global.u8 	[%rd6], %rs22;
	ld.global.u8 	%rs23, [%rd5+1];
	st.global.u8 	[%rd6+1], %rs23;
	ld.global.u8 	%rs24, [%rd5+2];
	cvt.u32.u16 	%r104, %rs24;
	and.b32  	%r105, %r104, 255;
	ld.global.u8 	%rs25, [%rd5+131070];
	cvt.u32.u16 	%r106, %rs25;
	and.b32  	%r107, %r106, 255;
	add.s32 	%r108, %r107, %r105;
	setp.gt.u32 	%p20, %r108, 255;
	selp.u32 	%r109, 1, 0, %p20;
	add.s16 	%rs26, %rs24, %rs25;
	st.global.u8 	[%rd6+2], %rs26;
	ld.global.u8 	%rs27, [%rd5+3];
	cvt.u32.u16 	%r110, %rs27;
	and.b32  	%r111, %r110, 255;
	ld.global.u8 	%rs28, [%rd5+131071];
	cvt.u32.u16 	%r112, %rs28;
	and.b32  	%r113, %r112, 255;
	add.s32 	%r114, %r109, %r111;
	add.s32 	%r115, %r114, %r113;
	setp.gt.u32 	%p21, %r115, 255;
	selp.u32 	%r116, 1, 0, %p21;
	selp.u16 	%rs29, 1, 0, %p20;
	add.s16 	%rs30, %rs27, %rs29;
	add.s16 	%rs31, %rs30, %rs28;
	st.global.u8 	[%rd6+3], %rs31;
	ld.global.u8 	%rs32, [%rd5+4];
	cvt.u32.u16 	%r117, %rs32;
	and.b32  	%r118, %r117, 255;
	ld.global.u8 	%rs33, [%rd5+131072];
	cvt.u32.u16 	%r119, %rs33;
	and.b32  	%r120, %r119, 255;
	add.s32 	%r121, %r116, %r118;
	add.s32 	%r122, %r121, %r120;
	setp.gt.u32 	%p22, %r122, 255;
	selp.b32 	%r123, 1, %r109, %p22;
	selp.u16 	%rs34, 1, 0, %p21;
	add.s16 	%rs35, %rs32, %rs34;
	add.s16 	%rs36, %rs35, %rs33;
	st.global.u8 	[%rd6+4], %rs36;
	ld.global.u8 	%rs37, [%rd5+5];
	cvt.u32.u16 	%r124, %rs37;
	and.b32  	%r125, %r124, 255;
	ld.global.u8 	%rs38, [%rd5+131073];
	cvt.u32.u16 	%r126, %rs38;
	and.b32  	%r127, %r126, 255;
	add.s32 	%r128, %r123, %r125;
	add.s32 	%r129, %r128, %r127;
	setp.gt.u32 	%p23, %r129, 255;
	selp.b32 	%r130, 1, %r116, %p23;
	cvt.u16.u32 	%rs39, %r123;
	add.s16 	%rs40, %rs37, %rs39;
	add.s16 	%rs41, %rs40, %rs38;
	st.global.u8 	[%rd6+5], %rs41;
	ld.global.u8 	%r131, [%rd5+6];
	ld.global.u8 	%rs42, [%rd5+131074];
	cvt.u32.u16 	%r132, %rs42;
	and.b32  	%r133, %r132, 255;
	add.s32 	%r134, %r130, %r131;
	add.s32 	%r135, %r134, %r133;
	setp.gt.u32 	%p24, %r135, 255;
	cvt.u16.u32 	%rs43, %r130;
	add.s16 	%rs44, %rs42, %rs43;
	st.global.u8 	[%rd6+6], %rs44;
	ld.global.u8 	%rs45, [%rd5+131075];
	selp.b16 	%rs46, 1, %rs39, %p24;
	add.s16 	%rs47, %rs46, %rs45;
	st.global.u8 	[%rd6+7], %rs47;
$L__BB0_23:
	bar.sync 	0;
$L__BB0_24:
	add.s32 	%r151, %r151, 1;
	setp.ne.s32 	%p27, %r151, 1;
	@%p27 bra 	$L__BB0_13;
$L__BB0_25:
	ret;

}
	// .globl	_Z23powerBigNumbersGPUStep2PhS_jjPi
.visible .entry _Z23powerBigNumbersGPUStep2PhS_jjPi(
	.param .u64 .ptr .align 1 _Z23powerBigNumbersGPUStep2PhS_jjPi_param_0,
	.param .u64 .ptr .align 1 _Z23powerBigNumbersGPUStep2PhS_jjPi_param_1,
	.param .u32 _Z23powerBigNumbersGPUStep2PhS_jjPi_param_2,
	.param .u32 _Z23powerBigNumbersGPUStep2PhS_jjPi_param_3,
	.param .u64 .ptr .align 1 _Z23powerBigNumbersGPUStep2PhS_jjPi_param_4
)
{
	.reg .pred 	%p<50>;
	.reg .b16 	%rs<103>;
	.reg .b32 	%r<294>;
	.reg .b64 	%rd<19>;

	ld.param.u64 	%rd4, [_Z23powerBigNumbersGPUStep2PhS_jjPi_param_0];
	ld.param.u64 	%rd5, [_Z23powerBigNumbersGPUStep2PhS_jjPi_param_1];
	cvta.to.global.u64 	%rd1, %rd5;
	cvta.to.global.u64 	%rd2, %rd4;
	mov.u32 	%r3, %ctaid.x;
	mov.u32 	%r4, %ntid.x;
	mov.u32 	%r5, %tid.x;
	mad.lo.s32 	%r1, %r3, %r4, %r5;
	setp.gt.s32 	%p1, %r1, 2047;
	@%p1 bra 	$L__BB1_5;
	bar.sync 	0;
	and.b32  	%r6, %r1, -2147483645;
	setp.eq.s32 	%p2, %r6, 1;
	selp.s32 	%r7, -1, 0, %p2;
	setp.ne.s32 	%p3, %r6, 2;
	setp.eq.s32 	%p4, %r6, 2;
	selp.b32 	%r8, -2, %r7, %p4;
	setp.eq.s32 	%p5, %r6, 3;
	selp.b32 	%r9, -3, %r8, %p5;
	add.s32 	%r10, %r9, %r1;
	shl.b32 	%r2, %r10, 2;
	selp.b32 	%r11, 11, 9, %p2;
	selp.b32 	%r12, 13, %r11, %p4;
	selp.b32 	%r13, 15, %r12, %p5;
	add.s32 	%r14, %r13, %r2;
	cvt.s64.s32 	%rd6, %r14;
	add.s64 	%rd7, %rd2, %rd6;
	ld.global.u8 	%rs1, [%rd7];
	mul.wide.u16 	%r15, %rs1, 256;
	ld.global.u8 	%r16, [%rd7+-1];
	or.b32  	%r17, %r15, %r16;
	shr.s32 	%r18, %r1, 31;
	shr.u32 	%r19, %r18, 30;
	add.s32 	%r20, %r1, %r19;
	and.b32  	%r21, %r20, 2147483644;
	sub.s32 	%r22, %r1, %r21;
	cvt.s64.s32 	%rd8, %r2;
	add.s64 	%rd9, %rd2, %rd8;
	ld.global.u8 	%r23, [%rd9];
	mul.lo.s32 	%r24, %r17, %r23;
	mad.lo.s32 	%r25, %r22, 131070, %r2;
	cvt.s64.s32 	%rd10, %r25;
	add.s64 	%rd3, %rd1, %rd10;
	st.global.u8 	[%rd3], %r24;
	shr.u32 	%r26, %r24, 16;
	ld.global.u8 	%r27, [%rd9+1];
	mul.lo.s32 	%r28, %r17, %r27;
	shr.u32 	%r29, %r24, 8;
	and.b32  	%r30, %r28, 255;
	and.b32  	%r31, %r29, 255;
	add.s32 	%r32, %r30, %r31;
	setp.gt.u32 	%p6, %r32, 255;
	selp.u32 	%r33, 1, 0, %p6;
	add.s32 	%r34, %r28, %r29;
	st.global.u8 	[%rd3+1], %r34;
	shr.u32 	%r35, %r28, 8;
	shr.u32 	%r36, %r28, 16;
	ld.global.u8 	%r37, [%rd9+2];
	mul.lo.s32 	%r38, %r17, %r37;
	and.b32  	%r39, %r38, 255;
	and.b32  	%r40, %r35, 255;
	add.s32 	%r41, %r39, %r40;
	setp.gt.u32 	%p7, %r41, 255;
	selp.u32 	%r42, 1, 0, %p7;
	add.s32 	%r43, %r38, %r35;
	cvt.u16.u32 	%rs2, %r43;
	and.b32  	%r44, %r43, 255;
	add.s32 	%r45, %r44, %r26;
	setp.gt.u32 	%p8, %r45, 255;
	selp.u32 	%r46, 1, 0, %p8;
	add.s32 	%r47, %r42, %r46;
	{ .reg .b16 tmp; mov.b32 {tmp, %rs3}, %r24; }
	add.s16 	%rs4, %rs2, %rs3;
	cvt.u32.u16 	%r48, %rs4;
	and.b32  	%r49, %r48, 255;
	add.s32 	%r50, %r33, %r49;
	setp.gt.u32 	%p9, %r50, 255;
	selp.u32 	%r51, 1, 0, %p9;
	add.s32 	%r52, %r47, %r51;
	selp.u16 	%rs5, 1, 0, %p6;
	add.s16 	%rs6, %rs4, %rs5;
	st.global.u8 	[%rd3+2], %rs6;
	shr.u32 	%r53, %r38, 16;
	ld.global.u8 	%r54, [%rd9+3];
	mul.lo.s32 	%r55, %r17, %r54;
	shr.u32 	%r56, %r38, 8;
	and.b32  	%r57, %r55, 255;
	and.b32  	%r58, %r56, 255;
	add.s32 	%r59, %r57, %r58;
	setp.gt.u32 	%p10, %r59, 255;
	selp.u32 	%r60, 1, 0, %p10;
	add.s32 	%r61, %r55, %r56;
	cvt.u16.u32 	%rs7, %r61;
	and.b32  	%r62, %r61, 255;
	add.s32 	%r63, %r62, %r36;
	setp.gt.u32 	%p11, %r63, 255;
	selp.u32 	%r64, 1, 0, %p11;
	add.s32 	%r65, %r60, %r64;
	{ .reg .b16 tmp; mov.b32 {tmp, %rs8}, %r28; }
	add.s16 	%rs9, %rs7, %rs8;
	cvt.u32.u16 	%r66, %rs9;
	and.b32  	%r67, %r66, 255;
	add.s32 	%r68, %r52, %r67;
	setp.gt.u32 	%p12, %r68, 255;
	selp.u32 	%r69, 1, 0, %p12;
	add.s32 	%r70, %r65, %r69;
	cvt.u16.u32 	%rs10, %r52;
	add.s16 	%rs11, %rs9, %rs10;
	st.global.u8 	[%rd3+3], %rs11;
	shr.u32 	%r71, %r55, 8;
	shr.u32 	%r72, %r55, 16;
	ld.global.u8 	%r73, [%rd9+4];
	mul.lo.s32 	%r74, %r17, %r73;
	and.b32  	%r75, %r74, 255;
	and.b32  	%r76, %r71, 255;
	add.s32 	%r77, %r75, %r76;
	setp.gt.u32 	%p13, %r77, 255;
	selp.u32 	%r78, 1, 0, %p13;
	add.s32 	%r79, %r74, %r71;
	cvt.u16.u32 	%rs12, %r79;
	and.b32  	%r80, %r79, 255;
	add.s32 	%r81, %r80, %r53;
	setp.gt.u32 	%p14, %r81, 255;
	selp.u32 	%r82, 1, 0, %p14;
	add.s32 	%r83, %r78, %r82;
	{ .reg .b16 tmp; mov.b32 {tmp, %rs13}, %r38; }
	add.s16 	%rs14, %rs12, %rs13;
	cvt.u32.u16 	%r84, %rs14;
	and.b32  	%r85, %r84, 255;
	add.s32 	%r86, %r70, %r85;
	setp.gt.u32 	%p15, %r86, 255;
	selp.u32 	%r87, 1, 0, %p15;
	add.s32 	%r88, %r83, %r87;
	cvt.u16.u32 	%rs15, %r70;
	add.s16 	%rs16, %rs14, %rs15;
	st.global.u8 	[%rd3+4], %rs16;
	shr.u32 	%r89, %r74, 16;
	ld.global.u8 	%r90, [%rd9+5];
	mul.lo.s32 	%r91, %r17, %r90;
	shr.u32 	%r92, %r74, 8;
	and.b32  	%r93, %r91, 255;
	and.b32  	%r94, %r92, 255;
	add.s32 	%r95, %r93, %r94;
	setp.gt.u32 	%p16, %r95, 255;
	selp.u32 	%r96, 1, 0, %p16;
	add.s32 	%r97, %r91, %r92;
	cvt.u16.u32 	%rs17, %r97;
	and.b32  	%r98, %r97, 255;
	add.s32 	%r99, %r98, %r72;
	setp.gt.u32 	%p17, %r99, 255;
	selp.u32 	%r100, 1, 0, %p17;
	add.s32 	%r101, %r96, %r100;
	{ .reg .b16 tmp; mov.b32 {tmp, %rs18}, %r55; }
	add.s16 	%rs19, %rs17, %rs18;
	cvt.u32.u16 	%r102, %rs19;
	and.b32  	%r103, %r102, 255;
	add.s32 	%r104, %r88, %r103;
	setp.gt.u32 	%p18, %r104, 255;
	selp.u32 	%r105, 1, 0, %p18;
	add.s32 	%r106, %r101, %r105;
	cvt.u16.u32 	%rs20, %r88;
	add.s16 	%rs21, %rs19, %rs20;
	st.global.u8 	[%rd3+5], %rs21;
	shr.u32 	%r107, %r91, 8;
	shr.u32 	%r108, %r91, 16;
	ld.global.u8 	%r109, [%rd9+6];
	mul.lo.s32 	%r110, %r17, %r109;
	and.b32  	%r111, %r110, 255;
	and.b32  	%r112, %r107, 255;
	add.s32 	%r113, %r111, %r112;
	setp.gt.u32 	%p19, %r113, 255;
	selp.u32 	%r114, 1, 0, %p19;
	add.s32 	%r115, %r110, %r107;
	cvt.u16.u32 	%rs22, %r115;
	and.b32  	%r116, %r115, 255;
	add.s32 	%r117, %r116, %r89;
	setp.gt.u32 	%p20, %r117, 255;
	selp.u32 	%r118, 1, 0, %p20;
	add.s32 	%r119, %r114, %r118;
	{ .reg .b16 tmp; mov.b32 {tmp, %rs23}, %r74; }
	add.s16 	%rs24, %rs22, %rs23;
	cvt.u32.u16 	%r120, %rs24;
	and.b32  	%r121, %r120, 255;
	add.s32 	%r122, %r106, %r121;
	setp.gt.u32 	%p21, %r122, 255;
	selp.u32 	%r123, 1, 0, %p21;
	add.s32 	%r124, %r119, %r123;
	cvt.u16.u32 	%rs25, %r106;
	add.s16 	%rs26, %rs24, %rs25;
	st.global.u8 	[%rd3+6], %rs26;
	shr.u32 	%r125, %r110, 16;
	ld.global.u8 	%r126, [%rd9+7];
	mul.lo.s32 	%r127, %r17, %r126;
	shr.u32 	%r128, %r110, 8;
	and.b32  	%r129, %r127, 255;
	and.b32  	%r130, %r128, 255;
	add.s32 	%r131, %r129, %r130;
	setp.gt.u32 	%p22, %r131, 255;
	selp.u32 	%r132, 1, 0, %p22;
	add.s32 	%r133, %r127, %r128;
	cvt.u16.u32 	%rs27, %r133;
	and.b32  	%r134, %r133, 255;
	add.s32 	%r135, %r134, %r108;
	setp.gt.u32 	%p23, %r135, 255;
	selp.u32 	%r136, 1, 0, %p23;
	add.s32 	%r137, %r132, %r136;
	{ .reg .b16 tmp; mov.b32 {tmp, %rs28}, %r91; }
	add.s16 	%rs29, %rs27, %rs28;
	cvt.u32.u16 	%r138, %rs29;
	and.b32  	%r139, %r138, 255;
	add.s32 	%r140, %r124, %r139;
	setp.gt.u32 	%p24, %r140, 255;
	selp.u32 	%r141, 1, 0, %p24;
	add.s32 	%r142, %r137, %r141;
	cvt.u16.u32 	%rs30, %r124;
	add.s16 	%rs31, %rs29, %rs30;
	st.global.u8 	[%rd3+7], %rs31;
	shr.u32 	%r143, %r127, 8;
	and.b32  	%r144, %r143, 255;
	add.s32 	%r145, %r125, %r144;
	setp.gt.u32 	%p25, %r145, 255;
	selp.u32 	%r146, 1, 0, %p25;
	add.s32 	%r147, %r125, %r143;
	cvt.u16.u32 	%rs32, %r147;
	and.b32  	%r148, %r147, 255;
	add.s32 	%r149, %r142, %r148;
	setp.gt.u32 	%p26, %r149, 255;
	selp.b32 	%r150, 2, 1, %p25;
	selp.b32 	%r151, %r150, %r146, %p26;
	cvt.u16.u32 	%rs33, %r142;
	add.s16 	%rs34, %rs33, %rs32;
	st.global.u8 	[%rd3+8], %rs34;
	shr.u32 	%r152, %r127, 16;
	add.s32 	%r153, %r151, %r152;
	st.global.u8 	[%rd3+9], %r153;
	bar.sync 	0;
	and.b32  	%r154, %r1, 3;
	setp.ne.s32 	%p27, %r154, 0;
	and.pred  	%p28, %p27, %p3;
	@%p28 bra 	$L__BB1_4;
	add.s32 	%r155, %r1, 1;
	shr.s32 	%r156, %r155, 31;
	shr.u32 	%r157, %r156, 30;
	add.s32 	%r158, %r155, %r157;
	and.b32  	%r159, %r158, 2147483644;
	sub.s32 	%r160, %r155, %r159;
	mad.lo.s32 	%r161, %r160, 131070, %r2;
	add.s32 	%r162, %r161, -1;
	ld.global.u8 	%r163, [%rd3+3];
	cvt.s64.s32 	%rd11, %r162;
	add.s64 	%rd12, %rd1, %rd11;
	ld.global.u8 	%r164, [%rd12+2];
	add.s32 	%r165, %r163, %r164;
	st.global.u8 	[%rd3+3], %r165;
	and.b32  	%r166, %r165, 255;
	ld.global.u8 	%r167, [%rd12+2];
	add.s32 	%r168, %r166, %r167;
	setp.gt.u32 	%p29, %r168, 255;
	selp.u32 	%r169, 1, 0, %p29;
	ld.global.u8 	%r170, [%rd3+4];
	ld.global.u8 	%r171, [%rd12+3];
	add.s32 	%r172, %r169, %r170;
	add.s32 	%r173, %r172, %r171;
	st.global.u8 	[%rd3+4], %r173;
	and.b32  	%r174, %r173, 255;
	ld.global.u8 	%r175, [%rd12+3];
	add.s32 	%r176, %r169, %r175;
	add.s32 	%r177, %r176, %r174;
	setp.gt.u32 	%p30, %r177, 255;
	selp.u32 	%r178, 1, 0, %p30;
	ld.global.u8 	%r179, [%rd3+5];
	ld.global.u8 	%r180, [%rd12+4];
	add.s32 	%r181, %r178, %r179;
	add.s32 	%r182, %r181, %r180;
	st.global.u8 	[%rd3+5], %r182;
	and.b32  	%r183, %r182, 255;
	ld.global.u8 	%r184, [%rd12+4];
	add.s32 	%r185, %r178, %r184;
	add.s32 	%r186, %r185, %r183;
	setp.gt.u32 	%p31, %r186, 255;
	selp.u32 	%r187, 1, 0, %p31;
	ld.global.u8 	%r188, [%rd3+6];
	ld.global.u8 	%r189, [%rd12+5];
	add.s32 	%r190, %r187, %r188;
	add.s32 	%r191, %r190, %r189;
	st.global.u8 	[%rd3+6], %r191;
	and.b32  	%r192, %r191, 255;
	ld.global.u8 	%r193, [%rd12+5];
	add.s32 	%r194, %r187, %r193;
	add.s32 	%r195, %r194, %r192;
	setp.gt.u32 	%p32, %r195, 255;
	selp.u32 	%r196, 1, 0, %p32;
	ld.global.u8 	%r197, [%rd3+7];
	ld.global.u8 	%r198, [%rd12+6];
	add.s32 	%r199, %r196, %r197;
	add.s32 	%r200, %r199, %r198;
	st.global.u8 	[%rd3+7], %r200;
	and.b32  	%r201, %r200, 255;
	ld.global.u8 	%r202, [%rd12+6];
	add.s32 	%r203, %r196, %r202;
	add.s32 	%r204, %r203, %r201;
	setp.gt.u32 	%p33, %r204, 255;
	selp.u32 	%r205, 1, 0, %p33;
	ld.global.u8 	%r206, [%rd3+8];
	ld.global.u8 	%r207, [%rd12+7];
	add.s32 	%r208, %r205, %r206;
	add.s32 	%r209, %r208, %r207;
	st.global.u8 	[%rd3+8], %r209;
	and.b32  	%r210, %r209, 255;
	ld.global.u8 	%r211, [%rd12+7];
	add.s32 	%r212, %r205, %r211;
	add.s32 	%r213, %r212, %r210;
	setp.gt.u32 	%p34, %r213, 255;
	selp.u32 	%r214, 1, 0, %p34;
	ld.global.u8 	%r215, [%rd3+9];
	ld.global.u8 	%r216, [%rd12+8];
	add.s32 	%r217, %r214, %r215;
	add.s32 	%r218, %r217, %r216;
	st.global.u8 	[%rd3+9], %r218;
	and.b32  	%r219, %r218, 255;
	ld.global.u8 	%r220, [%rd12+8];
	add.s32 	%r221, %r214, %r220;
	add.s32 	%r222, %r221, %r219;
	setp.gt.u32 	%p35, %r222, 255;
	selp.u32 	%r223, 1, 0, %p35;
	ld.global.u8 	%r224, [%rd3+10];
	ld.global.u8 	%r225, [%rd12+9];
	add.s32 	%r226, %r223, %r224;
	add.s32 	%r227, %r226, %r225;
	st.global.u8 	[%rd3+10], %r227;
	and.b32  	%r228, %r227, 255;
	ld.global.u8 	%r229, [%rd12+9];
	add.s32 	%r230, %r223, %r229;
	add.s32 	%r231, %r230, %r228;
	setp.gt.u32 	%p36, %r231, 255;
	selp.u32 	%r232, 1, 0, %p36;
	ld.global.u8 	%rs35, [%rd12+10];
	selp.u16 	%rs36, 1, 0, %p36;
	add.s16 	%rs37, %rs35, %rs36;
	st.global.u8 	[%rd3+11], %rs37;
	ld.global.u8 	%r233, [%rd12+10];
	add.s32 	%r234, %r232, %r233;
	setp.gt.u32 	%p37, %r234, 255;
	ld.global.u8 	%rs38, [%rd12+11];
	selp.u16 	%rs39, 1, 0, %p37;
	add.s16 	%rs40, %rs38, %rs39;
	st.global.u8 	[%rd3+12], %rs40;
	bar.sync 	0;
	and.b32  	%r235, %r1, 2;
	setp.ne.s32 	%p38, %r235, 0;
	@%p38 bra 	$L__BB1_4;
	shl.b32 	%r236, %r1, 2;
	add.s32 	%r237, %r1, 2;
	shr.s32 	%r238, %r237, 31;
	shr.u32 	%r239, %r238, 30;
	add.s32 	%r240, %r237, %r239;
	and.b32  	%r241, %r240, 2147483644;
	sub.s32 	%r242, %r237, %r241;
	mad.lo.s32 	%r243, %r242, 131070, -3;
	ld.global.u8 	%rs41, [%rd1];
	cvt.s64.s32 	%rd14, %r236;
	add.s64 	%rd15, %rd2, %rd14;
	st.global.u8 	[%rd15], %rs41;
	ld.global.u8 	%rs42, [%rd1+1];
	st.global.u8 	[%rd15+1], %rs42;
	ld.global.u8 	%rs43, [%rd1+2];
	st.global.u8 	[%rd15+2], %rs43;
	ld.global.u8 	%rs44, [%rd1+3];
	st.global.u8 	[%rd15+3], %rs44;
	add.s64 	%rd16, %rd1, %rd8;
	ld.global.u8 	%rs45, [%rd16+5];
	cvt.s64.s32 	%rd17, %r243;
	add.s64 	%rd18, %rd16, %rd17;
	ld.global.u8 	%rs46, [%rd18+4];
	add.s16 	%rs47, %rs45, %rs46;
	st.global.u8 	[%rd15+4], %rs47;
	ld.global.u8 	%r244, [%rd16+5];
	ld.global.u8 	%r245, [%rd18+4];
	add.s32 	%r246, %r244, %r245;
	setp.gt.u32 	%p39, %r246, 255;
	selp.u32 	%r247, 1, 0, %p39;
	ld.global.u8 	%rs48, [%rd16+6];
	ld.global.u8 	%rs49, [%rd18+5];
	selp.u16 	%rs50, 1, 0, %p39;
	add.s16 	%rs51, %rs48, %rs50;
	add.s16 	%rs52, %rs51, %rs49;
	st.global.u8 	[%rd15+5], %rs52;
	ld.global.u8 	%r248, [%rd16+6];
	ld.global.u8 	%r249, [%rd18+5];
	add.s32 	%r250, %r247, %r248;
	add.s32 	%r251, %r250, %r249;
	setp.gt.u32 	%p40, %r251, 255;
	selp.u32 	%r252, 1, 0, %p40;
	ld.global.u8 	%rs53, [%rd16+7];
	ld.global.u8 	%rs54, [%rd18+6];
	selp.u16 	%rs55, 1, 0, %p40;
	add.s16 	%rs56, %rs53, %rs55;
	add.s16 	%rs57, %rs56, %rs54;
	st.global.u8 	[%rd15+6], %rs57;
	ld.global.u8 	%r253, [%rd16+7];
	ld.global.u8 	%r254, [%rd18+6];
	add.s32 	%r255, %r252, %r253;
	add.s32 	%r256, %r255, %r254;
	setp.gt.u32 	%p41, %r256, 255;
	selp.u32 	%r257, 1, 0, %p41;
	ld.global.u8 	%rs58, [%rd16+8];
	ld.global.u8 	%rs59, [%rd18+7];
	selp.u16 	%rs60, 1, 0, %p41;
	add.s16 	%rs61, %rs58, %rs60;
	add.s16 	%rs62, %rs61, %rs59;
	st.global.u8 	[%rd15+7], %rs62;
	ld.global.u8 	%r258, [%rd16+8];
	ld.global.u8 	%r259, [%rd18+7];
	add.s32 	%r260, %r257, %r258;
	add.s32 	%r261, %r260, %r259;
	setp.gt.u32 	%p42, %r261, 255;
	selp.u32 	%r262, 1, 0, %p42;
	ld.global.u8 	%rs63, [%rd16+9];
	ld.global.u8 	%rs64, [%rd18+8];
	selp.u16 	%rs65, 1, 0, %p42;
	add.s16 	%rs66, %rs63, %rs65;
	add.s16 	%rs67, %rs66, %rs64;
	st.global.u8 	[%rd15+8], %rs67;
	ld.global.u8 	%r263, [%rd16+9];
	ld.global.u8 	%r264, [%rd18+8];
	add.s32 	%r265, %r262, %r263;
	add.s32 	%r266, %r265, %r264;
	setp.gt.u32 	%p43, %r266, 255;
	selp.u32 	%r267, 1, 0, %p43;
	ld.global.u8 	%rs68, [%rd16+10];
	ld.global.u8 	%rs69, [%rd18+9];
	selp.u16 	%rs70, 1, 0, %p43;
	add.s16 	%rs71, %rs68, %rs70;
	add.s16 	%rs72, %rs71, %rs69;
	st.global.u8 	[%rd15+9], %rs72;
	ld.global.u8 	%r268, [%rd16+10];
	ld.global.u8 	%r269, [%rd18+9];
	add.s32 	%r270, %r267, %r268;
	add.s32 	%r271, %r270, %r269;
	setp.gt.u32 	%p44, %r271, 255;
	selp.u32 	%r272, 1, 0, %p44;
	ld.global.u8 	%rs73, [%rd16+11];
	ld.global.u8 	%rs74, [%rd18+10];
	selp.u16 	%rs75, 1, 0, %p44;
	add.s16 	%rs76, %rs73, %rs75;
	add.s16 	%rs77, %rs76, %rs74;
	st.global.u8 	[%rd15+10], %rs77;
	ld.global.u8 	%r273, [%rd16+11];
	ld.global.u8 	%r274, [%rd18+10];
	add.s32 	%r275, %r272, %r273;
	add.s32 	%r276, %r275, %r274;
	setp.gt.u32 	%p45, %r276, 255;
	selp.u32 	%r277, 1, 0, %p45;
	ld.global.u8 	%rs78, [%rd16+12];
	ld.global.u8 	%rs79, [%rd18+11];
	selp.u16 	%rs80, 1, 0, %p45;
	add.s16 	%rs81, %rs78, %rs80;
	add.s16 	%rs82, %rs81, %rs79;
	st.global.u8 	[%rd15+11], %rs82;
	ld.global.u8 	%r278, [%rd16+12];
	ld.global.u8 	%r279, [%rd18+11];
	add.s32 	%r280, %r277, %r278;
	add.s32 	%r281, %r280, %r279;
	setp.gt.u32 	%p46, %r281, 255;
	selp.u32 	%r282, 1, 0, %p46;
	ld.global.u8 	%rs83, [%rd18+12];
	selp.u16 	%rs84, 1, 0, %p46;
	add.s16 	%rs85, %rs83, %rs84;
	st.global.u8 	[%rd15+12], %rs85;
	ld.global.u8 	%rs86, [%rd18+12];
	add.s16 	%rs87, %rs86, %rs84;
	st.global.u8 	[%rd16+13], %rs87;
	cvt.u32.u16 	%r283, %rs86;
	and.b32  	%r284, %r283, 255;
	add.s32 	%r285, %r282, %r284;
	setp.gt.u32 	%p47, %r285, 255;
	selp.u32 	%r286, 1, 0, %p47;
	ld.global.u8 	%rs88, [%rd18+13];
	selp.u16 	%rs89, 1, 0, %p47;
	add.s16 	%rs90, %rs88, %rs89;
	st.global.u8 	[%rd15+13], %rs90;
	ld.global.u8 	%rs91, [%rd18+13];
	add.s16 	%rs92, %rs91, %rs89;
	st.global.u8 	[%rd16+14], %rs92;
	cvt.u32.u16 	%r287, %rs91;
	and.b32  	%r288, %r287, 255;
	add.s32 	%r289, %r286, %r288;
	setp.gt.u32 	%p48, %r289, 255;
	selp.u32 	%r290, 1, 0, %p48;
	ld.global.u8 	%rs93, [%rd18+14];
	selp.u16 	%rs94, 1, 0, %p48;
	add.s16 	%rs95, %rs93, %rs94;
	st.global.u8 	[%rd15+14], %rs95;
	ld.global.u8 	%rs96, [%rd18+14];
	add.s16 	%rs97, %rs96, %rs94;
	st.global.u8 	[%rd16+15], %rs97;
	cvt.u32.u16 	%r291, %rs96;
	and.b32  	%r292, %r291, 255;
	add.s32 	%r293, %r290, %r292;
	setp.gt.u32 	%p49, %r293, 255;
	ld.global.u8 	%rs98, [%rd18+15];
	selp.u16 	%rs99, 1, 0, %p49;
	add.s16 	%rs100, %rs98, %rs99;
	st.global.u8 	[%rd15+15], %rs100;
	ld.global.u8 	%rs101, [%rd18+15];
	add.s16 	%rs102, %rs101, %rs99;
	st.global.u8 	[%rd16+16], %rs102;
$L__BB1_4:
	bar.sync 	0;
$L__BB1_5:
	ret;

}
	// .globl	_Z23powerBigNumbersGPUStep3PhS_jjPi
.visible .entry _Z23powerBigNumbersGPUStep3PhS_jjPi(
	.param .u64 .ptr .align 1 _Z23powerBigNumbersGPUStep3PhS_jjPi_param_0,
	.param .u64 .ptr .align 1 _Z23powerBigNumbersGPUStep3PhS_jjPi_param_1,
	.param .u32 _Z23powerBigNumbersGPUStep3PhS_jjPi_param_2,
	.param .u32 _Z23powerBigNumbersGPUStep3PhS_jjPi_param_3,
	.param .u64 .ptr .align 1 _Z23powerBigNumbersGPUStep3PhS_jjPi_param_4
)
{
	.reg .pred 	%p<66>;
	.reg .b16 	%rs<207>;
	.reg .b32 	%r<385>;
	.reg .b64 	%rd<41>;

	ld.param.u64 	%rd11, [_Z23powerBigNumbersGPUStep3PhS_jjPi_param_0];
	ld.param.u64 	%rd12, [_Z23powerBigNumbersGPUStep3PhS_jjPi_param_1];
	cvta.to.global.u64 	%rd1, %rd12;
	cvta.to.global.u64 	%rd2, %rd11;
	mov.u32 	%r34, %ctaid.x;
	mov.u32 	%r35, %ntid.x;
	mov.u32 	%r36, %tid.x;
	mad.lo.s32 	%r1, %r34, %r35, %r36;
	shr.s32 	%r37, %r1, 31;
	shr.u32 	%r38, %r37, 29;
	add.s32 	%r39, %r1, %r38;
	and.b32  	%r40, %r39, -8;
	sub.s32 	%r41, %r1, %r40;
	shl.b32 	%r42, %r41, 1;
	shl.b32 	%r43, %r39, 2;
	and.b32  	%r2, %r43, -32;
	add.s32 	%r44, %r42, %r2;
	add.s32 	%r45, %r44, 17;
	cvt.s64.s32 	%rd13, %r45;
	add.s64 	%rd14, %rd2, %rd13;
	ld.global.u8 	%rs1, [%rd14];
	mul.wide.u16 	%r46, %rs1, 256;
	cvt.s64.s32 	%rd15, %r42;
	cvt.s64.s32 	%rd3, %r2;
	add.s64 	%rd16, %rd3, %rd15;
	add.s64 	%rd17, %rd2, %rd16;
	ld.global.u8 	%r47, [%rd17+16];
	or.b32  	%r3, %r46, %r47;
	mul.lo.s32 	%r4, %r41, 131070;
	add.s64 	%rd4, %rd1, 1;
	shl.b32 	%r5, %r1, 2;
	mad.lo.s32 	%r374, %r41, 131066, %r5;
	add.s64 	%rd5, %rd2, 1;
	mov.b32 	%r375, 0;
	mov.u32 	%r376, %r375;
	mov.u32 	%r377, %r375;
	mov.u32 	%r378, %r375;
	mov.u32 	%r379, %r375;
	mov.u32 	%r380, %r2;
$L__BB2_1:
	cvt.s64.s32 	%rd18, %r374;
	add.s64 	%rd19, %rd4, %rd18;
	cvt.s64.s32 	%rd20, %r380;
	add.s64 	%rd21, %rd5, %rd20;
	ld.global.u8 	%r48, [%rd21+-1];
	mul.lo.s32 	%r49, %r3, %r48;
	and.b32  	%r50, %r49, 255;
	and.b32  	%r51, %r379, 255;
	add.s32 	%r52, %r50, %r51;
	setp.gt.u32 	%p1, %r52, 255;
	selp.u32 	%r53, 1, 0, %p1;
	add.s32 	%r54, %r49, %r379;
	cvt.u16.u32 	%rs2, %r54;
	and.b32  	%r55, %r54, 255;
	add.s32 	%r56, %r55, %r378;
	setp.gt.u32 	%p2, %r56, 255;
	selp.u32 	%r57, 1, 0, %p2;
	add.s32 	%r58, %r53, %r57;
	cvt.u16.u32 	%rs3, %r378;
	add.s16 	%rs4, %rs2, %rs3;
	cvt.u32.u16 	%r59, %rs4;
	and.b32  	%r60, %r59, 255;
	add.s32 	%r61, %r376, %r60;
	setp.gt.u32 	%p3, %r61, 255;
	selp.u32 	%r62, 1, 0, %p3;
	add.s32 	%r63, %r58, %r62;
	cvt.u16.u32 	%rs5, %r376;
	add.s16 	%rs6, %rs4, %rs5;
	st.global.u8 	[%rd19+-1], %rs6;
	shr.u32 	%r378, %r49, 16;
	ld.global.u8 	%r64, [%rd21];
	mul.lo.s32 	%r65, %r3, %r64;
	shr.u32 	%r66, %r49, 8;
	and.b32  	%r67, %r65, 255;
	and.b32  	%r68, %r66, 255;
	add.s32 	%r69, %r67, %r68;
	setp.gt.u32 	%p4, %r69, 255;
	selp.u32 	%r70, 1, 0, %p4;
	add.s32 	%r71, %r65, %r66;
	cvt.u16.u32 	%rs7, %r71;
	and.b32  	%r72, %r71, 255;
	add.s32 	%r73, %r72, %r377;
	setp.gt.u32 	%p5, %r73, 255;
	selp.u32 	%r74, 1, 0, %p5;
	add.s32 	%r75, %r70, %r74;
	cvt.u16.u32 	%rs8, %r377;
	add.s16 	%rs9, %rs7, %rs8;
	cvt.u32.u16 	%r76, %rs9;
	and.b32  	%r77, %r76, 255;
	add.s32 	%r78, %r63, %r77;
	setp.gt.u32 	%p6, %r78, 255;
	selp.u32 	%r79, 1, 0, %p6;
	add.s32 	%r376, %r75, %r79;
	cvt.u16.u32 	%rs10, %r63;
	add.s16 	%rs11, %rs9, %rs10;
	st.global.u8 	[%rd19], %rs11;
	shr.u32 	%r379, %r65, 8;
	shr.u32 	%r377, %r65, 16;
	add.s32 	%r380, %r380, 2;
	add.s32 	%r375, %r375, 2;
	add.s32 	%r374, %r374, 2;
	setp.ne.s32 	%p7, %r375, 16;
	@%p7 bra 	$L__BB2_1;
	and.b32  	%r80, %r379, 255;
	add.s32 	%r81, %r378, %r80;
	setp.gt.u32 	%p8, %r81, 255;
	selp.u32 	%r82, 1, 0, %p8;
	add.s32 	%r83, %r378, %r379;
	cvt.u16.u32 	%rs12, %r83;
	cvt.s64.s32 	%rd22, %r4;
	add.s64 	%rd23, %rd22, %rd3;
	add.s64 	%rd24, %rd1, %rd23;
	and.b32  	%r84, %r83, 255;
	add.s32 	%r85, %r376, %r84;
	setp.gt.u32 	%p9, %r85, 255;
	selp.b32 	%r86, 2, 1, %p8;
	selp.b32 	%r87, %r86, %r82, %p9;
	cvt.u16.u32 	%rs13, %r376;
	add.s16 	%rs14, %rs13, %rs12;
	st.global.u8 	[%rd24+16], %rs14;
	add.s32 	%r88, %r87, %r377;
	st.global.u8 	[%rd24+17], %r88;
	bar.sync 	0;
	and.b32  	%r21, %r1, 7;
	setp.ne.s32 	%p10, %r21, 0;
	and.b32  	%r22, %r1, -2147483641;
	setp.ne.s32 	%p11, %r22, 4;
	and.b32  	%r89, %r1, -2147483645;
	setp.ne.s32 	%p12, %r89, 2;
	and.pred  	%p13, %p10, %p12;
	and.pred  	%p14, %p11, %p13;
	@%p14 bra 	$L__BB2_4;
	add.s32 	%r90, %r2, %r4;
	add.s32 	%r91, %r1, 1;
	shr.s32 	%r92, %r91, 31;
	shr.u32 	%r93, %r92, 29;
	add.s32 	%r94, %r91, %r93;
	and.b32  	%r95, %r94, 2147483640;
	sub.s32 	%r96, %r91, %r95;
	cvt.s64.s32 	%rd25, %r90;
	add.s64 	%rd26, %rd1, %rd25;
	ld.global.u8 	%rs15, [%rd26+2];
	cvt.u32.u16 	%r97, %rs15;
	and.b32  	%r98, %r97, 255;
	mad.lo.s32 	%r99, %r96, 131070, %r2;
	cvt.s64.s32 	%rd27, %r99;
	add.s64 	%rd28, %rd1, %rd27;
	ld.global.u8 	%rs16, [%rd28];
	cvt.u32.u16 	%r100, %rs16;
	and.b32  	%r101, %r100, 255;
	add.s32 	%r102, %r98, %r101;
	setp.gt.u32 	%p15, %r102, 255;
	add.s16 	%rs17, %rs15, %rs16;
	st.global.u8 	[%rd26+2], %rs17;
	selp.u32 	%r103, 1, 0, %p15;
	ld.global.u8 	%rs18, [%rd26+3];
	cvt.u32.u16 	%r104, %rs18;
	and.b32  	%r105, %r104, 255;
	ld.global.u8 	%rs19, [%rd28+1];
	cvt.u32.u16 	%r106, %rs19;
	and.b32  	%r107, %r106, 255;
	add.s32 	%r108, %r103, %r105;
	add.s32 	%r109, %r108, %r107;
	setp.gt.u32 	%p16, %r109, 255;
	selp.u16 	%rs20, 1, 0, %p15;
	add.s16 	%rs21, %rs18, %rs20;
	add.s16 	%rs22, %rs21, %rs19;
	st.global.u8 	[%rd26+3], %rs22;
	selp.u32 	%r110, 1, 0, %p16;
	ld.global.u8 	%rs23, [%rd26+4];
	cvt.u32.u16 	%r111, %rs23;
	and.b32  	%r112, %r111, 255;
	ld.global.u8 	%rs24, [%rd28+2];
	cvt.u32.u16 	%r113, %rs24;
	and.b32  	%r114, %r113, 255;
	add.s32 	%r115, %r110, %r112;
	add.s32 	%r116, %r115, %r114;
	setp.gt.u32 	%p17, %r116, 255;
	selp.u16 	%rs25, 1, 0, %p16;
	add.s16 	%rs26, %rs23, %rs25;
	add.s16 	%rs27, %rs26, %rs24;
	st.global.u8 	[%rd26+4], %rs27;
	selp.u32 	%r117, 1, 0, %p17;
	ld.global.u8 	%rs28, [%rd26+5];
	cvt.u32.u16 	%r118, %rs28;
	and.b32  	%r119, %r118, 255;
	ld.global.u8 	%rs29, [%rd28+3];
	cvt.u32.u16 	%r120, %rs29;
	and.b32  	%r121, %r120, 255;
	add.s32 	%r122, %r117, %r119;
	add.s32 	%r123, %r122, %r121;
	setp.gt.u32 	%p18, %r123, 255;
	selp.u16 	%rs30, 1, 0, %p17;
	add.s16 	%rs31, %rs28, %rs30;
	add.s16 	%rs32, %rs31, %rs29;
	st.global.u8 	[%rd26+5], %rs32;
	selp.u32 	%r124, 1, 0, %p18;
	ld.global.u8 	%rs33, [%rd26+6];
	cvt.u32.u16 	%r125, %rs33;
	and.b32  	%r126, %r125, 255;
	ld.global.u8 	%rs34, [%rd28+4];
	cvt.u32.u16 	%r127, %rs34;
	and.b32  	%r128, %r127, 255;
	add.s32 	%r129, %r124, %r126;
	add.s32 	%r130, %r129, %r128;
	setp.gt.u32 	%p19, %r130, 255;
	selp.u16 	%rs35, 1, 0, %p18;
	add.s16 	%rs36, %rs33, %rs35;
	add.s16 	%rs37, %rs36, %rs34;
	st.global.u8 	[%rd26+6], %rs37;
	selp.u32 	%r131, 1, 0, %p19;
	ld.global.u8 	%rs38, [%rd26+7];
	cvt.u32.u16 	%r132, %rs38;
	and.b32  	%r133, %r132, 255;
	ld.global.u8 	%rs39, [%rd28+5];
	cvt.u32.u16 	%r134, %rs39;
	and.b32  	%r135, %r134, 255;
	add.s32 	%r136, %r131, %r133;
	add.s32 	%r137, %r136, %r135;
	setp.gt.u32 	%p20, %r137, 255;
	selp.u16 	%rs40, 1, 0, %p19;
	add.s16 	%rs41, %rs38, %rs40;
	add.s16 	%rs42, %rs41, %rs39;
	st.global.u8 	[%rd26+7], %rs42;
	selp.u32 	%r138, 1, 0, %p20;
	ld.global.u8 	%rs43, [%rd26+8];
	cvt.u32.u16 	%r139, %rs43;
	and.b32  	%r140, %r139, 255;
	ld.global.u8 	%rs44, [%rd28+6];
	cvt.u32.u16 	%r141, %rs44;
	and.b32  	%r142, %r141, 255;
	add.s32 	%r143, %r138, %r140;
	add.s32 	%r144, %r143, %r142;
	setp.gt.u32 	%p21, %r144, 255;
	selp.u16 	%rs45, 1, 0, %p20;
	add.s16 	%rs46, %rs43, %rs45;
	add.s16 	%rs47, %rs46, %rs44;
	st.global.u8 	[%rd26+8], %rs47;
	selp.u32 	%r145, 1, 0, %p21;
	ld.global.u8 	%rs48, [%rd26+9];
	cvt.u32.u16 	%r146, %rs48;
	and.b32  	%r147, %r146, 255;
	ld.global.u8 	%rs49, [%rd28+7];
	cvt.u32.u16 	%r148, %rs49;
	and.b32  	%r149, %r148, 255;
	add.s32 	%r150, %r145, %r147;
	add.s32 	%r151, %r150, %r149;
	setp.gt.u32 	%p22, %r151, 255;
	selp.u16 	%rs50, 1, 0, %p21;
	add.s16 	%rs51, %rs48, %rs50;
	add.s16 	%rs52, %rs51, %rs49;
	st.global.u8 	[%rd26+9], %rs52;
	selp.u32 	%r152, 1, 0, %p22;
	ld.global.u8 	%rs53, [%rd26+10];
	cvt.u32.u16 	%r153, %rs53;
	and.b32  	%r154, %r153, 255;
	ld.global.u8 	%rs54, [%rd28+8];
	cvt.u32.u16 	%r155, %rs54;
	and.b32  	%r156, %r155, 255;
	add.s32 	%r157, %r152, %r154;
	add.s32 	%r158, %r157, %r156;
	setp.gt.u32 	%p23, %r158, 255;
	selp.u16 	%rs55, 1, 0, %p22;
	add.s16 	%rs56, %rs53, %rs55;
	add.s16 	%rs57, %rs56, %rs54;
	st.global.u8 	[%rd26+10], %rs57;
	selp.u32 	%r159, 1, 0, %p23;
	ld.global.u8 	%rs58, [%rd26+11];
	cvt.u32.u16 	%r160, %rs58;
	and.b32  	%r161, %r160, 255;
	ld.global.u8 	%rs59, [%rd28+9];
	cvt.u32.u16 	%r162, %rs59;
	and.b32  	%r163, %r162, 255;
	add.s32 	%r164, %r159, %r161;
	add.s32 	%r165, %r164, %r163;
	setp.gt.u32 	%p24, %r165, 255;
	selp.u16 	%rs60, 1, 0, %p23;
	add.s16 	%rs61, %rs58, %rs60;
	add.s16 	%rs62, %rs61, %rs59;
	st.global.u8 	[%rd26+11], %rs62;
	selp.u32 	%r166, 1, 0, %p24;
	ld.global.u8 	%rs63, [%rd26+12];
	cvt.u32.u16 	%r167, %rs63;
	and.b32  	%r168, %r167, 255;
	ld.global.u8 	%rs64, [%rd28+10];
	cvt.u32.u16 	%r169, %rs64;
	and.b32  	%r170, %r169, 255;
	add.s32 	%r171, %r166, %r168;
	add.s32 	%r172, %r171, %r170;
	setp.gt.u32 	%p25, %r172, 255;
	selp.u16 	%rs65, 1, 0, %p24;
	add.s16 	%rs66, %rs63, %rs65;
	add.s16 	%rs67, %rs66, %rs64;
	st.global.u8 	[%rd26+12], %rs67;
	selp.u32 	%r173, 1, 0, %p25;
	ld.global.u8 	%rs68, [%rd26+13];
	cvt.u32.u16 	%r174, %rs68;
	and.b32  	%r175, %r174, 255;
	ld.global.u8 	%rs69, [%rd28+11];
	cvt.u32.u16 	%r176, %rs69;
	and.b32  	%r177, %r176, 255;
	add.s32 	%r178, %r173, %r175;
	add.s32 	%r179, %r178, %r177;
	setp.gt.u32 	%p26, %r179, 255;
	selp.u16 	%rs70, 1, 0, %p25;
	add.s16 	%rs71, %rs68, %rs70;
	add.s16 	%rs72, %rs71, %rs69;
	st.global.u8 	[%rd26+13], %rs72;
	selp.u32 	%r180, 1, 0, %p26;
	ld.global.u8 	%rs73, [%rd26+14];
	cvt.u32.u16 	%r181, %rs73;
	and.b32  	%r182, %r181, 255;
	ld.global.u8 	%rs74, [%rd28+12];
	cvt.u32.u16 	%r183, %rs74;
	and.b32  	%r184, %r183, 255;
	add.s32 	%r185, %r180, %r182;
	add.s32 	%r186, %r185, %r184;
	setp.gt.u32 	%p27, %r186, 255;
	selp.u16 	%rs75, 1, 0, %p26;
	add.s16 	%rs76, %rs73, %rs75;
	add.s16 	%rs77, %rs76, %rs74;
	st.global.u8 	[%rd26+14], %rs77;
	selp.u32 	%r187, 1, 0, %p27;
	ld.global.u8 	%rs78, [%rd26+15];
	cvt.u32.u16 	%r188, %rs78;
	and.b32  	%r189, %r188, 255;
	ld.global.u8 	%rs79, [%rd28+13];
	cvt.u32.u16 	%r190, %rs79;
	and.b32  	%r191, %r190, 255;
	add.s32 	%r192, %r187, %r189;
	add.s32 	%r193, %r192, %r191;
	setp.gt.u32 	%p28, %r193, 255;
	selp.u16 	%rs80, 1, 0, %p27;
	add.s16 	%rs81, %rs78, %rs80;
	add.s16 	%rs82, %rs81, %rs79;
	st.global.u8 	[%rd26+15], %rs82;
	selp.u32 	%r194, 1, 0, %p28;
	ld.global.u8 	%rs83, [%rd26+16];
	cvt.u32.u16 	%r195, %rs83;
	and.b32  	%r196, %r195, 255;
	ld.global.u8 	%rs84, [%rd28+14];
	cvt.u32.u16 	%r197, %rs84;
	and.b32  	%r198, %r197, 255;
	add.s32 	%r199, %r194, %r196;
	add.s32 	%r200, %r199, %r198;
	setp.gt.u32 	%p29, %r200, 255;
	selp.u16 	%rs85, 1, 0, %p28;
	add.s16 	%rs86, %rs83, %rs85;
	add.s16 	%rs87, %rs86, %rs84;
	st.global.u8 	[%rd26+16], %rs87;
	selp.u32 	%r201, 1, 0, %p29;
	ld.global.u8 	%rs88, [%rd26+17];
	cvt.u32.u16 	%r202, %rs88;
	and.b32  	%r203, %r202, 255;
	ld.global.u8 	%rs89, [%rd28+15];
	cvt.u32.u16 	%r204, %rs89;
	and.b32  	%r205, %r204, 255;
	add.s32 	%r206, %r201, %r203;
	add.s32 	%r207, %r206, %r205;
	setp.gt.u32 	%p30, %r207, 255;
	selp.u16 	%rs90, 1, 0, %p29;
	add.s16 	%rs91, %rs88, %rs90;
	add.s16 	%rs92, %rs91, %rs89;
	st.global.u8 	[%rd26+17], %rs92;
	selp.u32 	%r208, 1, 0, %p30;
	ld.global.u8 	%rs93, [%rd28+16];
	cvt.u32.u16 	%r209, %rs93;
	and.b32  	%r210, %r209, 255;
	add.s32 	%r211, %r208, %r210;
	setp.gt.u32 	%p31, %r211, 255;
	selp.u16 	%rs94, 1, 0, %p30;
	add.s16 	%rs95, %rs93, %rs94;
	st.global.u8 	[%rd26+18], %rs95;
	ld.global.u8 	%rs96, [%rd28+17];
	selp.u16 	%rs97, 1, 0, %p31;
	add.s16 	%rs98, %rs96, %rs97;
	st.global.u8 	[%rd26+19], %rs98;
$L__BB2_4:
	setp.ne.s32 	%p32, %r22, 4;
	setp.ne.s32 	%p33, %r21, 0;
	bar.sync 	0;
	and.pred  	%p34, %p33, %p32;
	@%p34 bra 	$L__BB2_6;
	add.s32 	%r212, %r1, 2;
	shr.s32 	%r213, %r212, 31;
	shr.u32 	%r214, %r213, 29;
	add.s32 	%r215, %r212, %r214;
	and.b32  	%r216, %r215, 2147483640;
	sub.s32 	%r217, %r212, %r216;
	mad.lo.s32 	%r218, %r217, 131070, %r2;
	add.s32 	%r219, %r218, -3;
	add.s32 	%r220, %r4, %r2;
	add.s32 	%r221, %r220, 1;
	cvt.s64.s32 	%rd29, %r221;
	add.s64 	%rd30, %rd1, %rd29;
	ld.global.u8 	%rs99, [%rd30+4];
	cvt.u32.u16 	%r222, %rs99;
	and.b32  	%r223, %r222, 255;
	cvt.s64.s32 	%rd31, %r219;
	add.s64 	%rd32, %rd1, %rd31;
	ld.global.u8 	%rs100, [%rd32+4];
	cvt.u32.u16 	%r224, %rs100;
	and.b32  	%r225, %r224, 255;
	add.s32 	%r226, %r223, %r225;
	setp.gt.u32 	%p35, %r226, 255;
	add.s16 	%rs101, %rs99, %rs100;
	st.global.u8 	[%rd30+4], %rs101;
	selp.u32 	%r227, 1, 0, %p35;
	ld.global.u8 	%rs102, [%rd30+5];
	cvt.u32.u16 	%r228, %rs102;
	and.b32  	%r229, %r228, 255;
	ld.global.u8 	%rs103, [%rd32+5];
	cvt.u32.u16 	%r230, %rs103;
	and.b32  	%r231, %r230, 255;
	add.s32 	%r232, %r227, %r229;
	add.s32 	%r233, %r232, %r231;
	setp.gt.u32 	%p36, %r233, 255;
	selp.u16 	%rs104, 1, 0, %p35;
	add.s16 	%rs105, %rs102, %rs104;
	add.s16 	%rs106, %rs105, %rs103;
	st.global.u8 	[%rd30+5], %rs106;
	selp.u32 	%r234, 1, 0, %p36;
	ld.global.u8 	%rs107, [%rd30+6];
	cvt.u32.u16 	%r235, %rs107;
	and.b32  	%r236, %r235, 255;
	ld.global.u8 	%rs108, [%rd32+6];
	cvt.u32.u16 	%r237, %rs108;
	and.b32  	%r238, %r237, 255;
	add.s32 	%r239, %r234, %r236;
	add.s32 	%r240, %r239, %r238;
	setp.gt.u32 	%p37, %r240, 255;
	selp.u16 	%rs109, 1, 0, %p36;
	add.s16 	%rs110, %rs107, %rs109;
	add.s16 	%rs111, %rs110, %rs108;
	st.global.u8 	[%rd30+6], %rs111;
	selp.u32 	%r241, 1, 0, %p37;
	ld.global.u8 	%rs112, [%rd30+7];
	cvt.u32.u16 	%r242, %rs112;
	and.b32  	%r243, %r242, 255;
	ld.global.u8 	%rs113, [%rd32+7];
	cvt.u32.u16 	%r244, %rs113;
	and.b32  	%r245, %r244, 255;
	add.s32 	%r246, %r241, %r243;
	add.s32 	%r247, %r246, %r245;
	setp.gt.u32 	%p38, %r247, 255;
	selp.u16 	%rs114, 1, 0, %p37;
	add.s16 	%rs115, %rs112, %rs114;
	add.s16 	%rs116, %rs115, %rs113;
	st.global.u8 	[%rd30+7], %rs116;
	selp.u32 	%r248, 1, 0, %p38;
	ld.global.u8 	%rs117, [%rd30+8];
	cvt.u32.u16 	%r249, %rs117;
	and.b32  	%r250, %r249, 255;
	ld.global.u8 	%rs118, [%rd32+8];
	cvt.u32.u16 	%r251, %rs118;
	and.b32  	%r252, %r251, 255;
	add.s32 	%r253, %r248, %r250;
	add.s32 	%r254, %r253, %r252;
	setp.gt.u32 	%p39, %r254, 255;
	selp.u16 	%rs119, 1, 0, %p38;
	add.s16 	%rs120, %rs117, %rs119;
	add.s16 	%rs121, %rs120, %rs118;
	st.global.u8 	[%rd30+8], %rs121;
	selp.u32 	%r255, 1, 0, %p39;
	ld.global.u8 	%rs122, [%rd30+9];
	cvt.u32.u16 	%r256, %rs122;
	and.b32  	%r257, %r256, 255;
	ld.global.u8 	%rs123, [%rd32+9];
	cvt.u32.u16 	%r258, %rs123;
	and.b32  	%r259, %r258, 255;
	add.s32 	%r260, %r255, %r257;
	add.s32 	%r261, %r260, %r259;
	setp.gt.u32 	%p40, %r261, 255;
	selp.u16 	%rs124, 1, 0, %p39;
	add.s16 	%rs125, %rs122, %rs124;
	add.s16 	%rs126, %rs125, %rs123;
	st.global.u8 	[%rd30+9], %rs126;
	selp.u32 	%r262, 1, 0, %p40;
	ld.global.u8 	%rs127, [%rd30+10];
	cvt.u32.u16 	%r263, %rs127;
	and.b32  	%r264, %r263, 255;
	ld.global.u8 	%rs128, [%rd32+10];
	cvt.u32.u16 	%r265, %rs128;
	and.b32  	%r266, %r265, 255;
	add.s32 	%r267, %r262, %r264;
	add.s32 	%r268, %r267, %r266;
	setp.gt.u32 	%p41, %r268, 255;
	selp.u16 	%rs129, 1, 0, %p40;
	add.s16 	%rs130, %rs127, %rs129;
	add.s16 	%rs131, %rs130, %rs128;
	st.global.u8 	[%rd30+10], %rs131;
	selp.u32 	%r269, 1, 0, %p41;
	ld.global.u8 	%rs132, [%rd30+11];
	cvt.u32.u16 	%r270, %rs132;
	and.b32  	%r271, %r270, 255;
	ld.global.u8 	%rs133, [%rd32+11];
	cvt.u32.u16 	%r272, %rs133;
	and.b32  	%r273, %r272, 255;
	add.s32 	%r274, %r269, %r271;
	add.s32 	%r275, %r274, %r273;
	setp.gt.u32 	%p42, %r275, 255;
	selp.u16 	%rs134, 1, 0, %p41;
	add.s16 	%rs135, %rs132, %rs134;
	add.s16 	%rs136, %rs135, %rs133;
	st.global.u8 	[%rd30+11], %rs136;
	selp.u32 	%r276, 1, 0, %p42;
	ld.global.u8 	%rs137, [%rd30+12];
	cvt.u32.u16 	%r277, %rs137;
	and.b32  	%r278, %r277, 255;
	ld.global.u8 	%rs138, [%rd32+12];
	cvt.u32.u16 	%r279, %rs138;
	and.b32  	%r280, %r279, 255;
	add.s32 	%r281, %r276, %r278;
	add.s32 	%r282, %r281, %r280;
	setp.gt.u32 	%p43, %r282, 255;
	selp.u16 	%rs139, 1, 0, %p42;
	add.s16 	%rs140, %rs137, %rs139;
	add.s16 	%rs141, %rs140, %rs138;
	st.global.u8 	[%rd30+12], %rs141;
	selp.u32 	%r283, 1, 0, %p43;
	ld.global.u8 	%rs142, [%rd30+13];
	cvt.u32.u16 	%r284, %rs142;
	and.b32  	%r285, %r284, 255;
	ld.global.u8 	%rs143, [%rd32+13];
	cvt.u32.u16 	%r286, %rs143;
	and.b32  	%r287, %r286, 255;
	add.s32 	%r288, %r283, %r285;
	add.s32 	%r289, %r288, %r287;
	setp.gt.u32 	%p44, %r289, 255;
	selp.u16 	%rs144, 1, 0, %p43;
	add.s16 	%rs145, %rs142, %rs144;
	add.s16 	%rs146, %rs145, %rs143;
	st.global.u8 	[%rd30+13], %rs146;
	selp.u32 	%r290, 1, 0, %p44;
	ld.global.u8 	%rs147, [%rd30+14];
	cvt.u32.u16 	%r291, %rs147;
	and.b32  	%r292, %r291, 255;
	ld.global.u8 	%rs148, [%rd32+14];
	cvt.u32.u16 	%r293, %rs148;
	and.b32  	%r294, %r293, 255;
	add.s32 	%r295, %r290, %r292;
	add.s32 	%r296, %r295, %r294;
	setp.gt.u32 	%p45, %r296, 255;
	selp.u16 	%rs149, 1, 0, %p44;
	add.s16 	%rs150, %rs147, %rs149;
	add.s16 	%rs151, %rs150, %rs148;
	st.global.u8 	[%rd30+14], %rs151;
	selp.u32 	%r297, 1, 0, %p45;
	ld.global.u8 	%rs152, [%rd30+15];
	cvt.u32.u16 	%r298, %rs152;
	and.b32  	%r299, %r298, 255;
	ld.global.u8 	%rs153, [%rd32+15];
	cvt.u32.u16 	%r300, %rs153;
	and.b32  	%r301, %r300, 255;
	add.s32 	%r302, %r297, %r299;
	add.s32 	%r303, %r302, %r301;
	setp.gt.u32 	%p46, %r303, 255;
	selp.u16 	%rs154, 1, 0, %p45;
	add.s16 	%rs155, %rs152, %rs154;
	add.s16 	%rs156, %rs155, %rs153;
	st.global.u8 	[%rd30+15], %rs156;
	selp.u32 	%r304, 1, 0, %p46;
	ld.global.u8 	%rs157, [%rd30+16];
	cvt.u32.u16 	%r305, %rs157;
	and.b32  	%r306, %r305, 255;
	ld.global.u8 	%rs158, [%rd32+16];
	cvt.u32.u16 	%r307, %rs158;
	and.b32  	%r308, %r307, 255;
	add.s32 	%r309, %r304, %r306;
	add.s32 	%r310, %r309, %r308;
	setp.gt.u32 	%p47, %r310, 255;
	selp.u16 	%rs159, 1, 0, %p46;
	add.s16 	%rs160, %rs157, %rs159;
	add.s16 	%rs161, %rs160, %rs158;
	st.global.u8 	[%rd30+16], %rs161;
	selp.u32 	%r311, 1, 0, %p47;
	ld.global.u8 	%rs162, [%rd30+17];
	cvt.u32.u16 	%r312, %rs162;
	and.b32  	%r313, %r312, 255;
	ld.global.u8 	%rs163, [%rd32+17];
	cvt.u32.u16 	%r314, %rs163;
	and.b32  	%r315, %r314, 255;
	add.s32 	%r316, %r311, %r313;
	add.s32 	%r317, %r316, %r315;
	setp.gt.u32 	%p48, %r317, 255;
	selp.u16 	%rs164, 1, 0, %p47;
	add.s16 	%rs165, %rs162, %rs164;
	add.s16 	%rs166, %rs165, %rs163;
	st.global.u8 	[%rd30+17], %rs166;
	selp.u32 	%r318, 1, 0, %p48;
	ld.global.u8 	%rs167, [%rd30+18];
	cvt.u32.u16 	%r319, %rs167;
	and.b32  	%r320, %r319, 255;
	ld.global.u8 	%rs168, [%rd32+18];
	cvt.u32.u16 	%r321, %rs168;
	and.b32  	%r322, %r321, 255;
	add.s32 	%r323, %r318, %r320;
	add.s32 	%r324, %r323, %r322;
	setp.gt.u32 	%p49, %r324, 255;
	selp.u16 	%rs169, 1, 0, %p48;
	add.s16 	%rs170, %rs167, %rs169;
	add.s16 	%rs171, %rs170, %rs168;
	st.global.u8 	[%rd30+18], %rs171;
	selp.u32 	%r325, 1, 0, %p49;
	ld.global.u8 	%rs172, [%rd30+19];
	cvt.u32.u16 	%r326, %rs172;
	and.b32  	%r327, %r326, 255;
	ld.global.u8 	%rs173, [%rd32+19];
	cvt.u32.u16 	%r328, %rs173;
	and.b32  	%r329, %r328, 255;
	add.s32 	%r330, %r325, %r327;
	add.s32 	%r331, %r330, %r329;
	setp.gt.u32 	%p50, %r331, 255;
	selp.u16 	%rs174, 1, 0, %p49;
	add.s16 	%rs175, %rs172, %rs174;
	add.s16 	%rs176, %rs175, %rs173;
	st.global.u8 	[%rd30+19], %rs176;
	selp.u32 	%r332, 1, 0, %p50;
	ld.global.u8 	%rs177, [%rd32+20];
	cvt.u32.u16 	%r333, %rs177;
	and.b32  	%r334, %r333, 255;
	add.s32 	%r335, %r332, %r334;
	setp.gt.u32 	%p51, %r335, 255;
	selp.u16 	%rs178, 1, 0, %p50;
	add.s16 	%rs179, %rs177, %rs178;
	st.global.u8 	[%rd30+20], %rs179;
	selp.u32 	%r336, 1, 0, %p51;
	ld.global.u8 	%rs180, [%rd32+21];
	cvt.u32.u16 	%r337, %rs180;
	and.b32  	%r338, %r337, 255;
	add.s32 	%r339, %r336, %r338;
	setp.gt.u32 	%p52, %r339, 255;
	selp.u16 	%rs181, 1, 0, %p51;
	add.s16 	%rs182, %rs180, %rs181;
	st.global.u8 	[%rd30+21], %rs182;
	selp.u32 	%r340, 1, 0, %p52;
	ld.global.u8 	%rs183, [%rd32+22];
	cvt.u32.u16 	%r341, %rs183;
	and.b32  	%r342, %r341, 255;
	add.s32 	%r343, %r340, %r342;
	setp.gt.u32 	%p53, %r343, 255;
	selp.u16 	%rs184, 1, 0, %p52;
	add.s16 	%rs185, %rs183, %rs184;
	st.global.u8 	[%rd30+22], %rs185;
	ld.global.u8 	%rs186, [%rd32+23];
	selp.u16 	%rs187, 1, 0, %p53;
	add.s16 	%rs188, %rs186, %rs187;
	st.global.u8 	[%rd30+23], %rs188;
$L__BB2_6:
	setp.ne.s32 	%p54, %r21, 0;
	bar.sync 	0;
	@%p54 bra 	$L__BB2_21;
	add.s32 	%r345, %r1, 4;
	shr.s32 	%r346, %r345, 31;
	shr.u32 	%r347, %r346, 29;
	add.s32 	%r348, %r345, %r347;
	and.b32  	%r349, %r348, 2147483640;
	sub.s32 	%r350, %r345, %r349;
	mad.lo.s32 	%r351, %r350, 131070, %r5;
	add.s32 	%r23, %r351, -3;
	mov.b32 	%r384, 0;
	cvt.s64.s32 	%rd36, %r5;
	mov.u32 	%r382, %r384;
$L__BB2_8:
	setp.gt.u32 	%p55, %r382, 7;
	cvt.u64.u32 	%rd33, %r382;
	add.s64 	%rd6, %rd1, %rd33;
	add.s32 	%r352, %r5, %r382;
	cvt.s64.s32 	%rd34, %r352;
	add.s64 	%rd7, %rd2, %rd34;
	@%p55 bra 	$L__BB2_10;
	ld.global.u8 	%rs189, [%rd6];
	st.global.u8 	[%rd7], %rs189;
$L__BB2_10:
	add.s32 	%r353, %r382, -8;
	setp.gt.u32 	%p56, %r353, 15;
	add.s32 	%r354, %r23, %r382;
	cvt.s64.s32 	%rd35, %r354;
	add.s64 	%rd8, %rd1, %rd35;
	@%p56 bra 	$L__BB2_12;
	add.s64 	%rd37, %rd6, %rd36;
	ld.global.u8 	%rs193, [%rd37];
	cvt.u32.u16 	%r358, %rs193;
	and.b32  	%r359, %r358, 255;
	ld.global.u8 	%rs194, [%rd8+-1];
	cvt.u32.u16 	%r360, %rs194;
	and.b32  	%r361, %r360, 255;
	add.s32 	%r362, %r384, %r359;
	add.s32 	%r363, %r362, %r361;
	setp.gt.u32 	%p59, %r363, 255;
	cvt.u16.u32 	%rs195, %r384;
	add.s16 	%rs196, %rs193, %rs195;
	add.s16 	%rs197, %rs196, %rs194;
	st.global.u8 	[%rd7], %rs197;
	selp.u32 	%r384, 1, 0, %p59;
	bra.uni 	$L__BB2_14;
$L__BB2_12:
	setp.lt.u32 	%p57, %r382, 24;
	@%p57 bra 	$L__BB2_14;
	ld.global.u8 	%rs190, [%rd8];
	cvt.u32.u16 	%r355, %rs190;
	and.b32  	%r356, %r355, 255;
	add.s32 	%r357, %r384, %r356;
	setp.gt.u32 	%p58, %r357, 255;
	cvt.u16.u32 	%rs191, %r384;
	add.s16 	%rs192, %rs190, %rs191;
	st.global.u8 	[%rd7], %rs192;
	selp.u32 	%r384, 1, 0, %p58;
$L__BB2_14:
	setp.gt.u32 	%p60, %r382, 6;
	cvt.s64.s32 	%rd38, %r382;
	add.s64 	%rd39, %rd36, %rd38;
	add.s64 	%rd10, %rd2, %rd39;
	@%p60 bra 	$L__BB2_16;
	ld.global.u8 	%rs198, [%rd6+1];
	st.global.u8 	[%rd10+1], %rs198;
$L__BB2_16:
	add.s32 	%r364, %r382, -7;
	setp.lt.u32 	%p61, %r364, 16;
	@%p61 bra 	$L__BB2_19;
	setp.lt.u32 	%p62, %r382, 23;
	@%p62 bra 	$L__BB2_20;
	ld.global.u8 	%rs199, [%rd8+1];
	cvt.u32.u16 	%r365, %rs199;
	and.b32  	%r366, %r365, 255;
	add.s32 	%r367, %r384, %r366;
	setp.gt.u32 	%p63, %r367, 255;
	cvt.u16.u32 	%rs200, %r384;
	add.s16 	%rs201, %rs199, %rs200;
	st.global.u8 	[%rd10+1], %rs201;
	selp.u32 	%r384, 1, 0, %p63;
	bra.uni 	$L__BB2_20;
$L__BB2_19:
	add.s64 	%rd40, %rd6, %rd36;
	ld.global.u8 	%rs202, [%rd40+1];
	cvt.u32.u16 	%r368, %rs202;
	and.b32  	%r369, %r368, 255;
	ld.global.u8 	%rs203, [%rd8];
	cvt.u32.u16 	%r370, %rs203;
	and.b32  	%r371, %r370, 255;
	add.s32 	%r372, %r384, %r369;
	add.s32 	%r373, %r372, %r371;
	setp.gt.u32 	%p64, %r373, 255;
	cvt.u16.u32 	%rs204, %r384;
	add.s16 	%rs205, %rs202, %rs204;
	add.s16 	%rs206, %rs205, %rs203;
	st.global.u8 	[%rd10+1], %rs206;
	selp.u32 	%r384, 1, 0, %p64;
$L__BB2_20:
	add.s32 	%r382, %r382, 2;
	setp.ne.s32 	%p65, %r382, 32;
	@%p65 bra 	$L__BB2_8;
$L__BB2_21:
	ret;

}
	// .globl	_Z9provacudav
.visible .entry _Z9provacudav()
{
	.reg .pred 	%p<2>;
	.reg .b32 	%r<10>;
	.reg .b64 	%rd<5>;

	mov.u32 	%r1, %ctaid.x;
	mov.u32 	%r2, %ntid.x;
	mul.lo.s32 	%r3, %r1, %r2;
	mov.u32 	%r4, %tid.x;
	neg.s32 	%r5, %r4;
	setp.ne.s32 	%p1, %r3, %r5;
	@%p1 bra 	$L__BB3_2;
	mov.u64 	%rd1, $str$3;
	cvta.global.u64 	%rd2, %rd1;
	{ // callseq 2, 0
	.param .b64 param0;
	st.param.b64 	[param0], %rd2;
	.param .b64 param1;
	st.param.b64 	[param1], 0;
	.param .b32 retval0;
	call.uni (retval0), 
	vprintf, 
	(
	param0, 
	param1
	);
	ld.param.b32 	%r6, [retval0];
	} // callseq 2
$L__BB3_2:
	mov.u64 	%rd3, $str$4;
	cvta.global.u64 	%rd4, %rd3;
	{ // callseq 3, 0
	.param .b64 param0;
	st.param.b64 	[param0], %rd4;
	.param .b64 param1;
	st.param.b64 	[param1], 0;
	.param .b32 retval0;
	call.uni (retval0), 
	vprintf, 
	(
	param0, 
	param1
	);
	ld.param.b32 	%r8, [retval0];
	} // callseq 3
	ret;

}
	// .globl	_Z24powerBigNumbersGPULevel3PhS_jjPi
.visible .entry _Z24powerBigNumbersGPULevel3PhS_jjPi(
	.param .u64 .ptr .align 1 _Z24powerBigNumbersGPULevel3PhS_jjPi_param_0,
	.param .u64 .ptr .align 1 _Z24powerBigNumbersGPULevel3PhS_jjPi_param_1,
	.param .u32 _Z24powerBigNumbersGPULevel3PhS_jjPi_param_2,
	.param .u32 _Z24powerBigNumbersGPULevel3PhS_jjPi_param_3,
	.param .u64 .ptr .align 1 _Z24powerBigNumbersGPULevel3PhS_jjPi_param_4
)
{
	.local .align 8 .b8 	__local_depot4[8];
	.reg .b64 	%SP;
	.reg .b64 	%SPL;
	.reg .pred 	%p<63>;
	.reg .b16 	%rs<92>;
	.reg .b32 	%r<395>;
	.reg .b64 	%rd<48>;

	mov.u64 	%SPL, __local_depot4;
	cvta.local.u64 	%SP, %SPL;
	ld.param.u64 	%rd18, [_Z24powerBigNumbersGPULevel3PhS_jjPi_param_0];
	ld.param.u64 	%rd19, [_Z24powerBigNumbersGPULevel3PhS_jjPi_param_1];
	cvta.to.global.u64 	%rd1, %rd18;
	cvta.to.global.u64 	%rd2, %rd19;
	mov.u32 	%r72, %ctaid.x;
	mov.u32 	%r73, %ntid.x;
	mov.u32 	%r74, %tid.x;
	mad.lo.s32 	%r1, %r72, %r73, %r74;
	shl.b32 	%r392, %r1, 6;
	cvt.s64.s32 	%rd3, %r392;
	mov.b32 	%r368, 0;
	mov.b32 	%r367, 34;
	add.u64 	%rd20, %SP, 0;
	mov.u64 	%rd24, $str$5;
	add.s64 	%rd5, %rd2, %rd3;
$L__BB4_1:
	cvta.to.local.u64 	%rd4, %rd20;
	shl.b32 	%r5, %r368, 1;
	cvt.u64.u32 	%rd21, %r5;
	add.s64 	%rd22, %rd21, %rd3;
	add.s64 	%rd23, %rd1, %rd22;
	ld.global.u8 	%rs1, [%rd23+33];
	mul.wide.u16 	%r75, %rs1, 256;
	ld.global.u8 	%r76, [%rd23+32];
	or.b32  	%r6, %r75, %r76;
	or.b32  	%r77, %r368, %r1;
	setp.ne.s32 	%p1, %r77, 0;
	@%p1 bra 	$L__BB4_3;
	st.local.u32 	[%rd4], %r6;
	cvta.global.u64 	%rd25, %rd24;
	add.u64 	%rd26, %SP, 0;
	{ // callseq 4, 0
	.param .b64 param0;
	st.param.b64 	[param0], %rd25;
	.param .b64 param1;
	st.param.b64 	[param1], %rd26;
	.param .b32 retval0;
	call.uni (retval0), 
	vprintf, 
	(
	param0, 
	param1
	);
	ld.param.b32 	%r78, [retval0];
	} // callseq 4
$L__BB4_3:
	setp.eq.s32 	%p2, %r368, 0;
	@%p2 bra 	$L__BB4_33;
	add.s64 	%rd27, %rd3, %rd2;
	add.s64 	%rd47, %rd27, 1;
	add.s64 	%rd46, %rd1, 1;
	mov.b32 	%r374, 0;
	mov.u32 	%r375, %r374;
	mov.u32 	%r376, %r374;
	mov.u32 	%r377, %r374;
	mov.u32 	%r378, %r374;
$L__BB4_5:
	ld.global.u8 	%r81, [%rd46+-1];
	mul.lo.s32 	%r82, %r6, %r81;
	and.b32  	%r83, %r82, 255;
	and.b32  	%r84, %r377, 255;
	add.s32 	%r85, %r83, %r84;
	setp.gt.u32 	%p3, %r85, 255;
	selp.u32 	%r86, 1, 0, %p3;
	add.s32 	%r87, %r82, %r377;
	cvt.u16.u32 	%rs2, %r87;
	and.b32  	%r88, %r87, 255;
	add.s32 	%r89, %r88, %r376;
	setp.gt.u32 	%p4, %r89, 255;
	selp.u32 	%r90, 1, 0, %p4;
	add.s32 	%r91, %r86, %r90;
	cvt.u16.u32 	%rs3, %r376;
	add.s16 	%rs4, %rs2, %rs3;
	cvt.u32.u16 	%r92, %rs4;
	and.b32  	%r93, %r92, 255;
	add.s32 	%r94, %r374, %r93;
	setp.gt.u32 	%p5, %r94, 255;
	selp.u32 	%r95, 1, 0, %p5;
	add.s32 	%r96, %r91, %r95;
	cvt.u16.u32 	%rs5, %r374;
	add.s16 	%rs6, %rs4, %rs5;
	st.global.u8 	[%rd47+-1], %rs6;
	shr.u32 	%r376, %r82, 16;
	ld.global.u8 	%r97, [%rd46];
	mul.lo.s32 	%r98, %r6, %r97;
	shr.u32 	%r99, %r82, 8;
	and.b32  	%r100, %r98, 255;
	and.b32  	%r101, %r99, 255;
	add.s32 	%r102, %r100, %r101;
	setp.gt.u32 	%p6, %r102, 255;
	selp.u32 	%r103, 1, 0, %p6;
	add.s32 	%r104, %r98, %r99;
	cvt.u16.u32 	%rs7, %r104;
	and.b32  	%r105, %r104, 255;
	add.s32 	%r106, %r105, %r375;
	setp.gt.u32 	%p7, %r106, 255;
	selp.u32 	%r107, 1, 0, %p7;
	add.s32 	%r108, %r103, %r107;
	cvt.u16.u32 	%rs8, %r375;
	add.s16 	%rs9, %rs7, %rs8;
	cvt.u32.u16 	%r109, %rs9;
	and.b32  	%r110, %r109, 255;
	add.s32 	%r111, %r96, %r110;
	setp.gt.u32 	%p8, %r111, 255;
	selp.u32 	%r112, 1, 0, %p8;
	add.s32 	%r374, %r108, %r112;
	cvt.u16.u32 	%rs10, %r96;
	add.s16 	%rs11, %rs9, %rs10;
	st.global.u8 	[%rd47], %rs11;
	shr.u32 	%r377, %r98, 8;
	shr.u32 	%r375, %r98, 16;
	add.s32 	%r378, %r378, 2;
	add.s64 	%rd47, %rd47, 2;
	add.s64 	%rd46, %rd46, 2;
	setp.ne.s32 	%p9, %r378, 32;
	@%p9 bra 	$L__BB4_5;
	and.b32  	%r114, %r377, 255;
	add.s32 	%r115, %r114, %r376;
	setp.gt.u32 	%p10, %r115, 255;
	selp.u32 	%r116, 1, 0, %p10;
	add.s32 	%r117, %r376, %r377;
	cvt.u16.u32 	%rs12, %r117;
	and.b32  	%r118, %r117, 255;
	add.s32 	%r119, %r374, %r118;
	setp.gt.u32 	%p11, %r119, 255;
	selp.b32 	%r120, 2, 1, %p10;
	selp.b32 	%r121, %r120, %r116, %p11;
	cvt.u16.u32 	%rs13, %r374;
	add.s16 	%rs14, %rs13, %rs12;
	st.global.u8 	[%rd5+32], %rs14;
	add.s32 	%r122, %r121, %r375;
	st.global.u8 	[%rd5+33], %r122;
	add.s32 	%r31, %r5, 32;
	sub.s32 	%r32, %r392, %r5;
	and.b32  	%r33, %r367, 2147483644;
	mov.b32 	%r381, 0;
	mov.u32 	%r380, %r381;
$L__BB4_7:
	.pragma "nounroll";
	mov.u32 	%r35, %r380;
	setp.lt.u32 	%p12, %r35, %r5;
	setp.ge.u32 	%p13, %r35, %r31;
	add.s32 	%r124, %r392, %r35;
	add.s32 	%r125, %r124, 131070;
	cvt.s64.s32 	%rd28, %r125;
	add.s64 	%rd14, %rd2, %rd28;
	add.s32 	%r126, %r32, %r35;
	cvt.s64.s32 	%rd29, %r126;
	add.s64 	%rd15, %rd2, %rd29;
	or.pred  	%p14, %p12, %p13;
	@%p14 bra 	$L__BB4_9;
	ld.global.u8 	%rs15, [%rd14];
	cvt.u32.u16 	%r127, %rs15;
	and.b32  	%r128, %r127, 255;
	ld.global.u8 	%rs16, [%rd15];
	cvt.u32.u16 	%r129, %rs16;
	and.b32  	%r130, %r129, 255;
	add.s32 	%r131, %r381, %r128;
	add.s32 	%r132, %r131, %r130;
	setp.gt.u32 	%p15, %r132, 255;
	cvt.u16.u32 	%rs17, %r381;
	add.s16 	%rs18, %rs15, %rs17;
	add.s16 	%rs19, %rs18, %rs16;
	st.global.u8 	[%rd14], %rs19;
	selp.u32 	%r381, 1, 0, %p15;
$L__BB4_9:
	setp.le.u32 	%p16, %r35, %r31;
	@%p16 bra 	$L__BB4_11;
	ld.global.u8 	%rs20, [%rd15];
	cvt.u32.u16 	%r133, %rs20;
	and.b32  	%r134, %r133, 255;
	add.s32 	%r135, %r381, %r134;
	setp.gt.u32 	%p17, %r135, 255;
	cvt.u16.u32 	%rs21, %r381;
	add.s16 	%rs22, %rs20, %rs21;
	st.global.u8 	[%rd14], %rs22;
	selp.u32 	%r381, 1, 0, %p17;
$L__BB4_11:
	add.s32 	%r136, %r35, 1;
	setp.lt.u32 	%p18, %r136, %r5;
	setp.ge.u32 	%p19, %r136, %r31;
	or.pred  	%p20, %p18, %p19;
	@%p20 bra 	$L__BB4_13;
	ld.global.u8 	%rs23, [%rd14+1];
	cvt.u32.u16 	%r138, %rs23;
	and.b32  	%r139, %r138, 255;
	ld.global.u8 	%rs24, [%rd15+1];
	cvt.u32.u16 	%r140, %rs24;
	and.b32  	%r141, %r140, 255;
	add.s32 	%r142, %r381, %r139;
	add.s32 	%r143, %r142, %r141;
	setp.gt.u32 	%p21, %r143, 255;
	cvt.u16.u32 	%rs25, %r381;
	add.s16 	%rs26, %rs23, %rs25;
	add.s16 	%rs27, %rs26, %rs24;
	st.global.u8 	[%rd14+1], %rs27;
	selp.u32 	%r381, 1, 0, %p21;
$L__BB4_13:
	setp.lt.u32 	%p22, %r35, %r31;
	@%p22 bra 	$L__BB4_15;
	ld.global.u8 	%rs28, [%rd15+1];
	cvt.u32.u16 	%r144, %rs28;
	and.b32  	%r145, %r144, 255;
	add.s32 	%r146, %r381, %r145;
	setp.gt.u32 	%p23, %r146, 255;
	cvt.u16.u32 	%rs29, %r381;
	add.s16 	%rs30, %rs28, %rs29;
	st.global.u8 	[%rd14+1], %rs30;
	selp.u32 	%r381, 1, 0, %p23;
$L__BB4_15:
	add.s32 	%r44, %r35, 2;
	setp.lt.u32 	%p24, %r44, %r5;
	setp.ge.u32 	%p25, %r44, %r31;
	or.pred  	%p26, %p24, %p25;
	@%p26 bra 	$L__BB4_17;
	ld.global.u8 	%rs31, [%rd14+2];
	cvt.u32.u16 	%r148, %rs31;
	and.b32  	%r149, %r148, 255;
	ld.global.u8 	%rs32, [%rd15+2];
	cvt.u32.u16 	%r150, %rs32;
	and.b32  	%r151, %r150, 255;
	add.s32 	%r152, %r381, %r149;
	add.s32 	%r153, %r152, %r151;
	setp.gt.u32 	%p27, %r153, 255;
	cvt.u16.u32 	%rs33, %r381;
	add.s16 	%rs34, %rs31, %rs33;
	add.s16 	%rs35, %rs34, %rs32;
	st.global.u8 	[%rd14+2], %rs35;
	selp.u32 	%r381, 1, 0, %p27;
$L__BB4_17:
	setp.le.u32 	%p28, %r44, %r31;
	@%p28 bra 	$L__BB4_19;
	ld.global.u8 	%rs36, [%rd15+2];
	cvt.u32.u16 	%r154, %rs36;
	and.b32  	%r155, %r154, 255;
	add.s32 	%r156, %r381, %r155;
	setp.gt.u32 	%p29, %r156, 255;
	cvt.u16.u32 	%rs37, %r381;
	add.s16 	%rs38, %rs36, %rs37;
	st.global.u8 	[%rd14+2], %rs38;
	selp.u32 	%r381, 1, 0, %p29;
$L__BB4_19:
	add.s32 	%r49, %r35, 3;
	setp.lt.u32 	%p30, %r49, %r5;
	setp.ge.u32 	%p31, %r49, %r31;
	or.pred  	%p32, %p30, %p31;
	@%p32 bra 	$L__BB4_21;
	ld.global.u8 	%rs39, [%rd14+3];
	cvt.u32.u16 	%r158, %rs39;
	and.b32  	%r159, %r158, 255;
	ld.global.u8 	%rs40, [%rd15+3];
	cvt.u32.u16 	%r160, %rs40;
	and.b32  	%r161, %r160, 255;
	add.s32 	%r162, %r381, %r159;
	add.s32 	%r163, %r162, %r161;
	setp.gt.u32 	%p33, %r163, 255;
	cvt.u16.u32 	%rs41, %r381;
	add.s16 	%rs42, %rs39, %rs41;
	add.s16 	%rs43, %rs42, %rs40;
	st.global.u8 	[%rd14+3], %rs43;
	selp.u32 	%r381, 1, 0, %p33;
$L__BB4_21:
	setp.le.u32 	%p34, %r49, %r31;
	@%p34 bra 	$L__BB4_23;
	ld.global.u8 	%rs44, [%rd15+3];
	cvt.u32.u16 	%r164, %rs44;
	and.b32  	%r165, %r164, 255;
	add.s32 	%r166, %r381, %r165;
	setp.gt.u32 	%p35, %r166, 255;
	cvt.u16.u32 	%rs45, %r381;
	add.s16 	%rs46, %rs44, %rs45;
	st.global.u8 	[%rd14+3], %rs46;
	selp.u32 	%r381, 1, 0, %p35;
$L__BB4_23:
	add.s32 	%r380, %r35, 4;
	setp.ne.s32 	%p36, %r380, %r33;
	@%p36 bra 	$L__BB4_7;
	and.b32  	%r167, %r367, 2;
	setp.eq.s32 	%p37, %r167, 0;
	@%p37 bra 	$L__BB4_41;
	setp.lt.u32 	%p38, %r33, %r5;
	setp.ge.u32 	%p39, %r33, %r31;
	or.pred  	%p40, %p38, %p39;
	@%p40 bra 	$L__BB4_27;
	ld.global.u8 	%rs47, [%rd14+4];
	cvt.u32.u16 	%r170, %rs47;
	and.b32  	%r171, %r170, 255;
	ld.global.u8 	%rs48, [%rd15+4];
	cvt.u32.u16 	%r172, %rs48;
	and.b32  	%r173, %r172, 255;
	add.s32 	%r174, %r381, %r171;
	add.s32 	%r175, %r174, %r173;
	setp.gt.u32 	%p41, %r175, 255;
	cvt.u16.u32 	%rs49, %r381;
	add.s16 	%rs50, %rs47, %rs49;
	add.s16 	%rs51, %rs50, %rs48;
	st.global.u8 	[%rd14+4], %rs51;
	selp.u32 	%r381, 1, 0, %p41;
$L__BB4_27:
	setp.le.u32 	%p42, %r33, %r31;
	@%p42 bra 	$L__BB4_29;
	ld.global.u8 	%rs52, [%rd15+4];
	cvt.u32.u16 	%r176, %rs52;
	and.b32  	%r177, %r176, 255;
	add.s32 	%r178, %r381, %r177;
	setp.gt.u32 	%p43, %r178, 255;
	cvt.u16.u32 	%rs53, %r381;
	add.s16 	%rs54, %rs52, %rs53;
	st.global.u8 	[%rd14+4], %rs54;
	selp.u32 	%r381, 1, 0, %p43;
$L__BB4_29:
	add.s32 	%r179, %r35, 5;
	setp.lt.u32 	%p44, %r179, %r5;
	setp.ge.u32 	%p45, %r179, %r31;
	or.pred  	%p46, %p44, %p45;
	@%p46 bra 	$L__BB4_31;
	ld.global.u8 	%rs55, [%rd14+5];
	cvt.u32.u16 	%r181, %rs55;
	and.b32  	%r182, %r181, 255;
	ld.global.u8 	%rs56, [%rd15+5];
	cvt.u32.u16 	%r183, %rs56;
	and.b32  	%r184, %r183, 255;
	add.s32 	%r185, %r381, %r182;
	add.s32 	%r186, %r185, %r184;
	setp.gt.u32 	%p47, %r186, 255;
	cvt.u16.u32 	%rs57, %r381;
	add.s16 	%rs58, %rs55, %rs57;
	add.s16 	%rs59, %rs58, %rs56;
	st.global.u8 	[%rd14+5], %rs59;
	selp.u32 	%r381, 1, 0, %p47;
$L__BB4_31:
	setp.lt.u32 	%p48, %r33, %r31;
	@%p48 bra 	$L__BB4_41;
	ld.global.u8 	%rs60, [%rd15+5];
	cvt.u16.u32 	%rs61, %r381;
	add.s16 	%rs62, %rs60, %rs61;
	st.global.u8 	[%rd14+5], %rs62;
	bra.uni 	$L__BB4_41;
$L__BB4_33:
	mov.b32 	%r369, 0;
	mov.u32 	%r370, %r369;
	mov.u32 	%r371, %r369;
	mov.u32 	%r372, %r369;
	mov.u32 	%r373, %r369;
$L__BB4_34:
	setp.ne.s32 	%p49, %r1, 0;
	add.s32 	%r12, %r373, %r392;
	cvt.s64.s32 	%rd30, %r12;
	add.s64 	%rd8, %rd1, %rd30;
	ld.global.u8 	%r188, [%rd8];
	mul.lo.s32 	%r13, %r6, %r188;
	@%p49 bra 	$L__BB4_36;
	st.local.v2.u32 	[%rd4], {%r373, %r13};
	mov.u64 	%rd31, $str$6;
	cvta.global.u64 	%rd32, %rd31;
	add.u64 	%rd33, %SP, 0;
	{ // callseq 5, 0
	.param .b64 param0;
	st.param.b64 	[param0], %rd32;
	.param .b64 param1;
	st.param.b64 	[param1], %rd33;
	.param .b32 retval0;
	call.uni (retval0), 
	vprintf, 
	(
	param0, 
	param1
	);
	ld.param.b32 	%r189, [retval0];
	} // callseq 5
$L__BB4_36:
	setp.ne.s32 	%p50, %r1, 0;
	and.b32  	%r191, %r13, 255;
	and.b32  	%r192, %r372, 255;
	add.s32 	%r193, %r191, %r192;
	setp.gt.u32 	%p51, %r193, 255;
	selp.u32 	%r194, 1, 0, %p51;
	add.s32 	%r195, %r13, %r372;
	cvt.u16.u32 	%rs63, %r195;
	add.s32 	%r196, %r12, 131070;
	cvt.s64.s32 	%rd34, %r196;
	add.s64 	%rd9, %rd2, %rd34;
	and.b32  	%r197, %r195, 255;
	add.s32 	%r198, %r197, %r371;
	setp.gt.u32 	%p52, %r198, 255;
	selp.u32 	%r199, 1, 0, %p52;
	add.s32 	%r200, %r194, %r199;
	cvt.u16.u32 	%rs64, %r371;
	add.s16 	%rs65, %rs63, %rs64;
	ld.global.u8 	%r201, [%rd9+-131070];
	add.s32 	%r202, %r369, %r201;
	setp.gt.u32 	%p53, %r202, 255;
	selp.u32 	%r203, 1, 0, %p53;
	add.s32 	%r14, %r200, %r203;
	cvt.u16.u32 	%rs66, %r369;
	add.s16 	%rs67, %rs65, %rs66;
	st.global.u8 	[%rd9], %rs67;
	shr.u32 	%r371, %r13, 16;
	ld.global.u8 	%r204, [%rd8+1];
	mul.lo.s32 	%r16, %r6, %r204;
	@%p50 bra 	$L__BB4_38;
	add.s32 	%r205, %r373, 1;
	st.local.v2.u32 	[%rd4], {%r205, %r16};
	mov.u64 	%rd35, $str$6;
	cvta.global.u64 	%rd36, %rd35;
	add.u64 	%rd37, %SP, 0;
	{ // callseq 6, 0
	.param .b64 param0;
	st.param.b64 	[param0], %rd36;
	.param .b64 param1;
	st.param.b64 	[param1], %rd37;
	.param .b32 retval0;
	call.uni (retval0), 
	vprintf, 
	(
	param0, 
	param1
	);
	ld.param.b32 	%r206, [retval0];
	} // callseq 6
$L__BB4_38:
	shr.u32 	%r208, %r13, 8;
	and.b32  	%r209, %r16, 255;
	and.b32  	%r210, %r208, 255;
	add.s32 	%r211, %r209, %r210;
	setp.gt.u32 	%p54, %r211, 255;
	selp.u32 	%r212, 1, 0, %p54;
	add.s32 	%r213, %r16, %r208;
	cvt.u16.u32 	%rs68, %r213;
	and.b32  	%r214, %r213, 255;
	add.s32 	%r215, %r214, %r370;
	setp.gt.u32 	%p55, %r215, 255;
	selp.u32 	%r216, 1, 0, %p55;
	add.s32 	%r217, %r212, %r216;
	cvt.u16.u32 	%rs69, %r370;
	add.s16 	%rs70, %rs68, %rs69;
	ld.global.u8 	%r218, [%rd9+-131069];
	add.s32 	%r219, %r14, %r218;
	setp.gt.u32 	%p56, %r219, 255;
	selp.u32 	%r220, 1, 0, %p56;
	add.s32 	%r369, %r217, %r220;
	cvt.u16.u32 	%rs71, %r14;
	add.s16 	%rs72, %rs70, %rs71;
	st.global.u8 	[%rd9+1], %rs72;
	shr.u32 	%r372, %r16, 8;
	shr.u32 	%r370, %r16, 16;
	add.s32 	%r373, %r373, 2;
	setp.ne.s32 	%p57, %r373, 32;
	@%p57 bra 	$L__BB4_34;
	setp.ne.s32 	%p58, %r1, 0;
	and.b32  	%r221, %r372, 255;
	add.s32 	%r222, %r221, %r371;
	setp.gt.u32 	%p59, %r222, 255;
	selp.u32 	%r223, 1, 0, %p59;
	add.s32 	%r224, %r371, %r372;
	cvt.u16.u32 	%rs73, %r224;
	and.b32  	%r225, %r224, 255;
	add.s32 	%r226, %r369, %r225;
	setp.gt.u32 	%p60, %r226, 255;
	selp.b32 	%r227, 2, 1, %p59;
	selp.b32 	%r228, %r227, %r223, %p60;
	cvt.u16.u32 	%rs74, %r369;
	add.s16 	%rs75, %rs74, %rs73;
	st.global.u8 	[%rd5+131102], %rs75;
	add.s32 	%r229, %r228, %r370;
	st.global.u8 	[%rd5+131103], %r229;
	@%p58 bra 	$L__BB4_41;
	ld.global.u8 	%r230, [%rd2+131070];
	add.u64 	%rd38, %SP, 0;
	add.u64 	%rd39, %SPL, 0;
	mov.b32 	%r231, 0;
	st.local.v2.u32 	[%rd39], {%r231, %r230};
	mov.u64 	%rd40, $str$7;
	cvta.global.u64 	%rd41, %rd40;
	{ // callseq 7, 0
	.param .b64 param0;
	st.param.b64 	[param0], %rd41;
	.param .b64 param1;
	st.param.b64 	[param1], %rd38;
	.param .b32 retval0;
	call.uni (retval0), 
	vprintf, 
	(
	param0, 
	param1
	);
	ld.param.b32 	%r232, [retval0];
	} // callseq 7
	ld.global.u8 	%r234, [%rd2+131071];
	mov.b32 	%r235, 1;
	st.local.v2.u32 	[%rd39], {%r235, %r234};
	{ // callseq 8, 0
	.param .b64 param0;
	st.param.b64 	[param0], %rd41;
	.param .b64 param1;
	st.param.b64 	[param1], %rd38;
	.param .b32 retval0;
	call.uni (retval0), 
	vprintf, 
	(
	param0, 
	param1
	);
	ld.param.b32 	%r236, [retval0];
	} // callseq 8
	ld.global.u8 	%r238, [%rd2+131072];
	mov.b32 	%r239, 2;
	st.local.v2.u32 	[%rd39], {%r239, %r238};
	{ // callseq 9, 0
	.param .b64 param0;
	st.param.b64 	[param0], %rd41;
	.param .b64 param1;
	st.param.b64 	[param1], %rd38;
	.param .b32 retval0;
	call.uni (retval0), 
	vprintf, 
	(
	param0, 
	param1
	);
	ld.param.b32 	%r240, [retval0];
	} // callseq 9
	ld.global.u8 	%r242, [%rd2+131073];
	mov.b32 	%r243, 3;
	st.local.v2.u32 	[%rd39], {%r243, %r242};
	{ // callseq 10, 0
	.param .b64 param0;
	st.param.b64 	[param0], %rd41;
	.param .b64 param1;
	st.param.b64 	[param1], %rd38;
	.param .b32 retval0;
	call.uni (retval0), 
	vprintf, 
	(
	param0, 
	param1
	);
	ld.param.b32 	%r244, [retval0];
	} // callseq 10
	ld.global.u8 	%r246, [%rd2+131074];
	mov.b32 	%r247, 4;
	st.local.v2.u32 	[%rd39], {%r247, %r246};
	{ // callseq 11, 0
	.param .b64 param0;
	st.param.b64 	[param0], %rd41;
	.param .b64 param1;
	st.param.b64 	[param1], %rd38;
	.param .b32 retval0;
	call.uni (retval0), 
	vprintf, 
	(
	param0, 
	param1
	);
	ld.param.b32 	%r248, [retval0];
	} // callseq 11
	ld.global.u8 	%r250, [%rd2+131075];
	mov.b32 	%r251, 5;
	st.local.v2.u32 	[%rd39], {%r251, %r250};
	{ // callseq 12, 0
	.param .b64 param0;
	st.param.b64 	[param0], %rd41;
	.param .b64 param1;
	st.param.b64 	[param1], %rd38;
	.param .b32 retval0;
	call.uni (retval0), 
	vprintf, 
	(
	param0, 
	param1
	);
	ld.param.b32 	%r252, [retval0];
	} // callseq 12
	ld.global.u8 	%r254, [%rd2+131076];
	mov.b32 	%r255, 6;
	st.local.v2.u32 	[%rd39], {%r255, %r254};
	{ // callseq 13, 0
	.param .b64 param0;
	st.param.b64 	[param0], %rd41;
	.param .b64 param1;
	st.param.b64 	[param1], %rd38;
	.param .b32 retval0;
	call.uni (retval0), 
	vprintf, 
	(
	param0, 
	param1
	);
	ld.param.b32 	%r256, [retval0];
	} // callseq 13
	ld.global.u8 	%r258, [%rd2+131077];
	mov.b32 	%r259, 7;
	st.local.v2.u32 	[%rd39], {%r259, %r258};
	{ // callseq 14, 0
	.param .b64 param0;
	st.param.b64 	[param0], %rd41;
	.param .b64 param1;
	st.param.b64 	[param1], %rd38;
	.param .b32 retval0;
	call.uni (retval0), 
	vprintf, 
	(
	param0, 
	param1
	);
	ld.param.b32 	%r260, [retval0];
	} // callseq 14
	ld.global.u8 	%r262, [%rd2+131078];
	mov.b32 	%r263, 8;
	st.local.v2.u32 	[%rd39], {%r263, %r262};
	{ // callseq 15, 0
	.param .b64 param0;
	st.param.b64 	[param0], %rd41;
	.param .b64 param1;
	st.param.b64 	[param1], %rd38;
	.param .b32 retval0;
	call.uni (retval0), 
	vprintf, 
	(
	param0, 
	param1
	);
	ld.param.b32 	%r264, [retval0];
	} // callseq 15
	ld.global.u8 	%r266, [%rd2+131079];
	mov.b32 	%r267, 9;
	st.local.v2.u32 	[%rd39], {%r267, %r266};
	{ // callseq 16, 0
	.param .b64 param0;
	st.param.b64 	[param0], %rd41;
	.param .b64 param1;
	st.param.b64 	[param1], %rd38;
	.param .b32 retval0;
	call.uni (retval0), 
	vprintf, 
	(
	param0, 
	param1
	);
	ld.param.b32 	%r268, [retval0];
	} // callseq 16
	ld.global.u8 	%r270, [%rd2+131080];
	mov.b32 	%r271, 10;
	st.local.v2.u32 	[%rd39], {%r271, %r270};
	{ // callseq 17, 0
	.param .b64 param0;
	st.param.b64 	[param0], %rd41;
	.param .b64 param1;
	st.param.b64 	[param1], %rd38;
	.param .b32 retval0;
	call.uni (retval0), 
	vprintf, 
	(
	param0, 
	param1
	);
	ld.param.b32 	%r272, [retval0];
	} // callseq 17
	ld.global.u8 	%r274, [%rd2+131081];
	mov.b32 	%r275, 11;
	st.local.v2.u32 	[%rd39], {%r275, %r274};
	{ // callseq 18, 0
	.param .b64 param0;
	st.param.b64 	[param0], %rd41;
	.param .b64 param1;
	st.param.b64 	[param1], %rd38;
	.param .b32 retval0;
	call.uni (retval0), 
	vprintf, 
	(
	param0, 
	param1
	);
	ld.param.b32 	%r276, [retval0];
	} // callseq 18
	ld.global.u8 	%r278, [%rd2+131082];
	mov.b32 	%r279, 12;
	st.local.v2.u32 	[%rd39], {%r279, %r278};
	{ // callseq 19, 0
	.param .b64 param0;
	st.param.b64 	[param0], %rd41;
	.param .b64 param1;
	st.param.b64 	[param1], %rd38;
	.param .b32 retval0;
	call.uni (retval0), 
	vprintf, 
	(
	param0, 
	param1
	);
	ld.param.b32 	%r280, [retval0];
	} // callseq 19
	ld.global.u8 	%r282, [%rd2+131083];
	mov.b32 	%r283, 13;
	st.local.v2.u32 	[%rd39], {%r283, %r282};
	{ // callseq 20, 0
	.param .b64 param0;
	st.param.b64 	[param0], %rd41;
	.param .b64 param1;
	st.param.b64 	[param1], %rd38;
	.param .b32 retval0;
	call.uni (retval0), 
	vprintf, 
	(
	param0, 
	param1
	);
	ld.param.b32 	%r284, [retval0];
	} // callseq 20
	ld.global.u8 	%r286, [%rd2+131084];
	mov.b32 	%r287, 14;
	st.local.v2.u32 	[%rd39], {%r287, %r286};
	{ // callseq 21, 0
	.param .b64 param0;
	st.param.b64 	[param0], %rd41;
	.param .b64 param1;
	st.param.b64 	[param1], %rd38;
	.param .b32 retval0;
	call.uni (retval0), 
	vprintf, 
	(
	param0, 
	param1
	);
	ld.param.b32 	%r288, [retval0];
	} // callseq 21
	ld.global.u8 	%r290, [%rd2+131085];
	mov.b32 	%r291, 15;
	st.local.v2.u32 	[%rd39], {%r291, %r290};
	{ // callseq 22, 0
	.param .b64 param0;
	st.param.b64 	[param0], %rd41;
	.param .b64 param1;
	st.param.b64 	[param1], %rd38;
	.param .b32 retval0;
	call.uni (retval0), 
	vprintf, 
	(
	param0, 
	param1
	);
	ld.param.b32 	%r292, [retval0];
	} // callseq 22
	ld.global.u8 	%r294, [%rd2+131086];
	mov.b32 	%r295, 16;
	st.local.v2.u32 	[%rd39], {%r295, %r294};
	{ // callseq 23, 0
	.param .b64 param0;
	st.param.b64 	[param0], %rd41;
	.param .b64 param1;
	st.param.b64 	[param1], %rd38;
	.param .b32 retval0;
	call.uni (retval0), 
	vprintf, 
	(
	param0, 
	param1
	);
	ld.param.b32 	%r296, [retval0];
	} // callseq 23
	ld.global.u8 	%r298, [%rd2+131087];
	mov.b32 	%r299, 17;
	st.local.v2.u32 	[%rd39], {%r299, %r298};
	{ // callseq 24, 0
	.param .b64 param0;
	st.param.b64 	[param0], %rd41;
	.param .b64 param1;
	st.param.b64 	[param1], %rd38;
	.param .b32 retval0;
	call.uni (retval0), 
	vprintf, 
	(
	param0, 
	param1
	);
	ld.param.b32 	%r300, [retval0];
	} // callseq 24
	ld.global.u8 	%r302, [%rd2+131088];
	mov.b32 	%r303, 18;
	st.local.v2.u32 	[%rd39], {%r303, %r302};
	{ // callseq 25, 0
	.param .b64 param0;
	st.param.b64 	[param0], %rd41;
	.param .b64 param1;
	st.param.b64 	[param1], %rd38;
	.param .b32 retval0;
	call.uni (retval0), 
	vprintf, 
	(
	param0, 
	param1
	);
	ld.param.b32 	%r304, [retval0];
	} // callseq 25
	ld.global.u8 	%r306, [%rd2+131089];
	mov.b32 	%r307, 19;
	st.local.v2.u32 	[%rd39], {%r307, %r306};
	{ // callseq 26, 0
	.param .b64 param0;
	st.param.b64 	[param0], %rd41;
	.param .b64 param1;
	st.param.b64 	[param1], %rd38;
	.param .b32 retval0;
	call.uni (retval0), 
	vprintf, 
	(
	param0, 
	param1
	);
	ld.param.b32 	%r308, [retval0];
	} // callseq 26
	ld.global.u8 	%r310, [%rd2+131090];
	mov.b32 	%r311, 20;
	st.local.v2.u32 	[%rd39], {%r311, %r310};
	{ // callseq 27, 0
	.param .b64 param0;
	st.param.b64 	[param0], %rd41;
	.param .b64 param1;
	st.param.b64 	[param1], %rd38;
	.param .b32 retval0;
	call.uni (retval0), 
	vprintf, 
	(
	param0, 
	param1
	);
	ld.param.b32 	%r312, [retval0];
	} // callseq 27
	ld.global.u8 	%r314, [%rd2+131091];
	mov.b32 	%r315, 21;
	st.local.v2.u32 	[%rd39], {%r315, %r314};
	{ // callseq 28, 0
	.param .b64 param0;
	st.param.b64 	[param0], %rd41;
	.param .b64 param1;
	st.param.b64 	[param1], %rd38;
	.param .b32 retval0;
	call.uni (retval0), 
	vprintf, 
	(
	param0, 
	param1
	);
	ld.param.b32 	%r316, [retval0];
	} // callseq 28
	ld.global.u8 	%r318, [%rd2+131092];
	mov.b32 	%r319, 22;
	st.local.v2.u32 	[%rd39], {%r319, %r318};
	{ // callseq 29, 0
	.param .b64 param0;
	st.param.b64 	[param0], %rd41;
	.param .b64 param1;
	st.param.b64 	[param1], %rd38;
	.param .b32 retval0;
	call.uni (retval0), 
	vprintf, 
	(
	param0, 
	param1
	);
	ld.param.b32 	%r320, [retval0];
	} // callseq 29
	ld.global.u8 	%r322, [%rd2+131093];
	mov.b32 	%r323, 23;
	st.local.v2.u32 	[%rd39], {%r323, %r322};
	{ // callseq 30, 0
	.param .b64 param0;
	st.param.b64 	[param0], %rd41;
	.param .b64 param1;
	st.param.b64 	[param1], %rd38;
	.param .b32 retval0;
	call.uni (retval0), 
	vprintf, 
	(
	param0, 
	param1
	);
	ld.param.b32 	%r324, [retval0];
	} // callseq 30
	ld.global.u8 	%r326, [%rd2+131094];
	mov.b32 	%r327, 24;
	st.local.v2.u32 	[%rd39], {%r327, %r326};
	{ // callseq 31, 0
	.param .b64 param0;
	st.param.b64 	[param0], %rd41;
	.param .b64 param1;
	st.param.b64 	[param1], %rd38;
	.param .b32 retval0;
	call.uni (retval0), 
	vprintf, 
	(
	param0, 
	param1
	);
	ld.param.b32 	%r328, [retval0];
	} // callseq 31
	ld.global.u8 	%r330, [%rd2+131095];
	mov.b32 	%r331, 25;
	st.local.v2.u32 	[%rd39], {%r331, %r330};
	{ // callseq 32, 0
	.param .b64 param0;
	st.param.b64 	[param0], %rd41;
	.param .b64 param1;
	st.param.b64 	[param1], %rd38;
	.param .b32 retval0;
	call.uni (retval0), 
	vprintf, 
	(
	param0, 
	param1
	);
	ld.param.b32 	%r332, [retval0];
	} // callseq 32
	ld.global.u8 	%r334, [%rd2+131096];
	mov.b32 	%r335, 26;
	st.local.v2.u32 	[%rd39], {%r335, %r334};
	{ // callseq 33, 0
	.param .b64 param0;
	st.param.b64 	[param0], %rd41;
	.param .b64 param1;
	st.param.b64 	[param1], %rd38;
	.param .b32 retval0;
	call.uni (retval0), 
	vprintf, 
	(
	param0, 
	param1
	);
	ld.param.b32 	%r336, [retval0];
	} // callseq 33
	ld.global.u8 	%r338, [%rd2+131097];
	mov.b32 	%r339, 27;
	st.local.v2.u32 	[%rd39], {%r339, %r338};
	{ // callseq 34, 0
	.param .b64 param0;
	st.param.b64 	[param0], %rd41;
	.param .b64 param1;
	st.param.b64 	[param1], %rd38;
	.param .b32 retval0;
	call.uni (retval0), 
	vprintf, 
	(
	param0, 
	param1
	);
	ld.param.b32 	%r340, [retval0];
	} // callseq 34
	ld.global.u8 	%r342, [%rd2+131098];
	mov.b32 	%r343, 28;
	st.local.v2.u32 	[%rd39], {%r343, %r342};
	{ // callseq 35, 0
	.param .b64 param0;
	st.param.b64 	[param0], %rd41;
	.param .b64 param1;
	st.param.b64 	[param1], %rd38;
	.param .b32 retval0;
	call.uni (retval0), 
	vprintf, 
	(
	param0, 
	param1
	);
	ld.param.b32 	%r344, [retval0];
	} // callseq 35
	ld.global.u8 	%r346, [%rd2+131099];
	mov.b32 	%r347, 29;
	st.local.v2.u32 	[%rd39], {%r347, %r346};
	{ // callseq 36, 0
	.param .b64 param0;
	st.param.b64 	[param0], %rd41;
	.param .b64 param1;
	st.param.b64 	[param1], %rd38;
	.param .b32 retval0;
	call.uni (retval0), 
	vprintf, 
	(
	param0, 
	param1
	);
	ld.param.b32 	%r348, [retval0];
	} // callseq 36
	ld.global.u8 	%r350, [%rd2+131100];
	mov.b32 	%r351, 30;
	st.local.v2.u32 	[%rd39], {%r351, %r350};
	{ // callseq 37, 0
	.param .b64 param0;
	st.param.b64 	[param0], %rd41;
	.param .b64 param1;
	st.param.b64 	[param1], %rd38;
	.param .b32 retval0;
	call.uni (retval0), 
	vprintf, 
	(
	param0, 
	param1
	);
	ld.param.b32 	%r352, [retval0];
	} // callseq 37
	ld.global.u8 	%r354, [%rd2+131101];
	mov.b32 	%r355, 31;
	st.local.v2.u32 	[%rd39], {%r355, %r354};
	{ // callseq 38, 0
	.param .b64 param0;
	st.param.b64 	[param0], %rd41;
	.param .b64 param1;
	st.param.b64 	[param1], %rd38;
	.param .b32 retval0;
	call.uni (retval0), 
	vprintf, 
	(
	param0, 
	param1
	);
	ld.param.b32 	%r356, [retval0];
	} // callseq 38
	ld.global.u8 	%r358, [%rd2+131102];
	mov.b32 	%r359, 32;
	st.local.v2.u32 	[%rd39], {%r359, %r358};
	{ // callseq 39, 0
	.param .b64 param0;
	st.param.b64 	[param0], %rd41;
	.param .b64 param1;
	st.param.b64 	[param1], %rd38;
	.param .b32 retval0;
	call.uni (retval0), 
	vprintf, 
	(
	param0, 
	param1
	);
	ld.param.b32 	%r360, [retval0];
	} // callseq 39
	ld.global.u8 	%r362, [%rd2+131103];
	mov.b32 	%r363, 33;
	st.local.v2.u32 	[%rd39], {%r363, %r362};
	{ // callseq 40, 0
	.param .b64 param0;
	st.param.b64 	[param0], %rd41;
	.param .b64 param1;
	st.param.b64 	[param1], %rd38;
	.param .b32 retval0;
	call.uni (retval0), 
	vprintf, 
	(
	param0, 
	param1
	);
	ld.param.b32 	%r364, [retval0];
	} // callseq 40
$L__BB4_41:
	add.s32 	%r368, %r368, 1;
	add.s32 	%r367, %r367, 2;
	setp.ne.s32 	%p61, %r368, 16;
	@%p61 bra 	$L__BB4_1;
	add.s32 	%r393, %r392, 131070;
	add.s64 	%rd16, %rd2, 7;
	add.s64 	%rd17, %rd1, 7;
	mov.b32 	%r394, 0;
$L__BB4_43:
	cvt.s64.s32 	%rd42, %r393;
	add.s64 	%rd43, %rd16, %rd42;
	cvt.s64.s32 	%rd44, %r392;
	add.s64 	%rd45, %rd17, %rd44;
	ld.global.u8 	%rs76, [%rd43+-7];
	st.global.u8 	[%rd45+-7], %rs76;
	ld.global.u8 	%rs77, [%rd43+-6];
	st.global.u8 	[%rd45+-6], %rs77;
	ld.global.u8 	%rs78, [%rd43+-5];
	st.global.u8 	[%rd45+-5], %rs78;
	ld.global.u8 	%rs79, [%rd43+-4];
	st.global.u8 	[%rd45+-4], %rs79;
	ld.global.u8 	%rs80, [%rd43+-3];
	st.global.u8 	[%rd45+-3], %rs80;
	ld.global.u8 	%rs81, [%rd43+-2];
	st.global.u8 	[%rd45+-2], %rs81;
	ld.global.u8 	%rs82, [%rd43+-1];
	st.global.u8 	[%rd45+-1], %rs82;
	ld.global.u8 	%rs83, [%rd43];
	st.global.u8 	[%rd45], %rs83;
	ld.global.u8 	%rs84, [%rd43+1];
	st.global.u8 	[%rd45+1], %rs84;
	ld.global.u8 	%rs85, [%rd43+2];
	st.global.u8 	[%rd45+2], %rs85;
	ld.global.u8 	%rs86, [%rd43+3];
	st.global.u8 	[%rd45+3], %rs86;
	ld.global.u8 	%rs87, [%rd43+4];
	st.global.u8 	[%rd45+4], %rs87;
	ld.global.u8 	%rs88, [%rd43+5];
	st.global.u8 	[%rd45+5], %rs88;
	ld.global.u8 	%rs89, [%rd43+6];
	st.global.u8 	[%rd45+6], %rs89;
	ld.global.u8 	%rs90, [%rd43+7];
	st.global.u8 	[%rd45+7], %rs90;
	ld.global.u8 	%rs91, [%rd43+8];
	st.global.u8 	[%rd45+8], %rs91;
	add.s32 	%r394, %r394, 16;
	add.s32 	%r393, %r393, 16;
	add.s32 	%r392, %r392, 16;
	setp.ne.s32 	%p62, %r394, 64;
	@%p62 bra 	$L__BB4_43;
	ret;

}


// ===== COMPILED SASS (sm_100) =====

	.target	sm_100

	.elftype	@"ET_EXEC"


//--------------------- .note.nv.tkinfo           --------------------------
	.section	.note.nv.tkinfo,"",@"SHT_NOTE"
	.sectionflags	@"SHF_NOTE_NV_TKINFO"
	.tkinfo
        /*0018*/ 	.word	0x00000002
        /*0030*/ 	.string	""
        /*0030*/ 	.string	"ptxas"
        /*0030*/ 	.string	"Cuda compilation tools, release 13.0, V13.0.88"
        /*0030*/ 	.string	"Build cuda_13.0.r13.0/compiler.36424714_0"
        /*0030*/ 	.string	"-arch sm_100 -m 64 "



//--------------------- .note.nv.cuinfo           --------------------------
	.section	.note.nv.cuinfo,"",@"SHT_NOTE"
	.sectionflags	@"SHF_NOTE_NV_CUINFO"
        /*0018*/ 	.short	0x0002
        /*001a*/ 	.short	0x0064
        /*001c*/ 	.short	0x0082
	.zero		2


//--------------------- .nv.info                  --------------------------
	.section	.nv.info,"",@"SHT_CUDA_INFO"
	.align	4


	//----- nvinfo : EIATTR_REGCOUNT
	.align		4
        /*0000*/ 	.byte	0x04, 0x2f
        /*0002*/ 	.short	(.L_8 - .L_7)
	.align		4
.L_7:
        /*0004*/ 	.word	index@(_Z24powerBigNumbersGPUSharedPhS_jjPi)
        /*0008*/ 	.word	0x0000002b


	//----- nvinfo : EIATTR_FRAME_SIZE
	.align		4
.L_8:
        /*000c*/ 	.byte	0x04, 0x11
        /*000e*/ 	.short	(.L_10 - .L_9)
	.align		4
.L_9:
        /*0010*/ 	.word	index@(_Z24powerBigNumbersGPUSharedPhS_jjPi)
        /*0014*/ 	.word	0x00000008


	//----- nvinfo : EIATTR_REGCOUNT
	.align		4
.L_10:
        /*0018*/ 	.byte	0x04, 0x2f
        /*001a*/ 	.short	(.L_12 - .L_11)
	.align		4
.L_11:
        /*001c*/ 	.word	index@(_Z23powerBigNumbersGPUStep2PhS_jjPi)
        /*0020*/ 	.word	0x00000017


	//----- nvinfo : EIATTR_FRAME_SIZE
	.align		4
.L_12:
        /*0024*/ 	.byte	0x04, 0x11
        /*0026*/ 	.short	(.L_14 - .L_13)
	.align		4
.L_13:
        /*0028*/ 	.word	index@(_Z23powerBigNumbersGPUStep2PhS_jjPi)
        /*002c*/ 	.word	0x00000000


	//----- nvinfo : EIATTR_REGCOUNT
	.align		4
.L_14:
        /*0030*/ 	.byte	0x04, 0x2f
        /*0032*/ 	.short	(.L_16 - .L_15)
	.align		4
.L_15:
        /*0034*/ 	.word	index@(_Z23powerBigNumbersGPUStep3PhS_jjPi)
        /*0038*/ 	.word	0x0000001a


	//----- nvinfo : EIATTR_FRAME_SIZE
	.align		4
.L_16:
        /*003c*/ 	.byte	0x04, 0x11
        /*003e*/ 	.short	(.L_18 - .L_17)
	.align		4
.L_17:
        /*0040*/ 	.word	index@(_Z23powerBigNumbersGPUStep3PhS_jjPi)
        /*0044*/ 	.word	0x00000000


	//----- nvinfo : EIATTR_REGCOUNT
	.align		4
.L_18:
        /*0048*/ 	.byte	0x04, 0x2f
        /*004a*/ 	.short	(.L_20 - .L_19)
	.align		4
.L_19:
        /*004c*/ 	.word	index@(_Z9provacudav)
        /*0050*/ 	.word	0x00000018


	//----- nvinfo : EIATTR_FRAME_SIZE
	.align		4
.L_20:
        /*0054*/ 	.byte	0x04, 0x11
        /*0056*/ 	.short	(.L_22 - .L_21)
	.align		4
.L_21:
        /*0058*/ 	.word	index@(_Z9provacudav)
        /*005c*/ 	.word	0x00000000


	//----- nvinfo : EIATTR_REGCOUNT
	.align		4
.L_22:
        /*0060*/ 	.byte	0x04, 0x2f
        /*0062*/ 	.short	(.L_24 - .L_23)
	.align		4
.L_23:
        /*0064*/ 	.word	index@(_Z24powerBigNumbersGPULevel3PhS_jjPi)
        /*0068*/ 	.word	0x00000028


	//----- nvinfo : EIATTR_FRAME_SIZE
	.align		4
.L_24:
        /*006c*/ 	.byte	0x04, 0x11
        /*006e*/ 	.short	(.L_26 - .L_25)
	.align		4
.L_25:
        /*0070*/ 	.word	index@(_Z24powerBigNumbersGPULevel3PhS_jjPi)
        /*0074*/ 	.word	0x00000008


	//----- nvinfo : EIATTR_MIN_STACK_SIZE
	.align		4
.L_26:
        /*0078*/ 	.byte	0x04, 0x12
        /*007a*/ 	.short	(.L_28 - .L_27)
	.align		4
.L_27:
        /*007c*/ 	.word	index@(_Z24powerBigNumbersGPULevel3PhS_jjPi)
        /*0080*/ 	.word	0x00000008


	//----- nvinfo : EIATTR_MIN_STACK_SIZE
	.align		4
.L_28:
        /*0084*/ 	.byte	0x04, 0x12
        /*0086*/ 	.short	(.L_30 - .L_29)
	.align		4
.L_29:
        /*0088*/ 	.word	index@(_Z9provacudav)
        /*008c*/ 	.word	0x00000000


	//----- nvinfo : EIATTR_MIN_STACK_SIZE
	.align		4
.L_30:
        /*0090*/ 	.byte	0x04, 0x12
        /*0092*/ 	.short	(.L_32 - .L_31)
	.align		4
.L_31:
        /*0094*/ 	.word	index@(_Z23powerBigNumbersGPUStep3PhS_jjPi)
        /*0098*/ 	.word	0x00000000


	//----- nvinfo : EIATTR_MIN_STACK_SIZE
	.align		4
.L_32:
        /*009c*/ 	.byte	0x04, 0x12
        /*009e*/ 	.short	(.L_34 - .L_33)
	.align		4
.L_33:
        /*00a0*/ 	.word	index@(_Z23powerBigNumbersGPUStep2PhS_jjPi)
        /*00a4*/ 	.word	0x00000000


	//----- nvinfo : EIATTR_MIN_STACK_SIZE
	.align		4
.L_34:
        /*00a8*/ 	.byte	0x04, 0x12
        /*00aa*/ 	.short	(.L_36 - .L_35)
	.align		4
.L_35:
        /*00ac*/ 	.word	index@(_Z24powerBigNumbersGPUSharedPhS_jjPi)
        /*00b0*/ 	.word	0x00000008
.L_36:


//--------------------- .nv.compat                --------------------------
	.section	.nv.compat,"",@"SHT_CUDA_COMPAT_INFO"
	.align	4
        /*0000*/ 	.byte	0x02, 0x09, 0x00, 0x00, 0x02, 0x02, 0x01, 0x00, 0x02, 0x05, 0x05, 0x00, 0x03, 0x07, 0x01, 0x01
        /*0010*/ 	.byte	0x02, 0x03, 0x00, 0x00, 0x02, 0x06, 0x01, 0x00, 0x04, 0x0b, 0x08, 0x00, 0x09, 0x00, 0x00, 0x00
        /*0020*/ 	.byte	0x00, 0x00, 0x00, 0x00


//--------------------- .nv.info._Z24powerBigNumbersGPULevel3PhS_jjPi --------------------------
	.section	.nv.info._Z24powerBigNumbersGPULevel3PhS_jjPi,"",@"SHT_CUDA_INFO"
	.sectionflags	@""
	.align	4


	//----- nvinfo : EIATTR_CUDA_API_VERSION
	.align		4
        /*0000*/ 	.byte	0x04, 0x37
        /*0002*/ 	.short	(.L_38 - .L_37)
.L_37:
        /*0004*/ 	.word	0x00000082


	//----- nvinfo : EIATTR_KPARAM_INFO
	.align		4
.L_38:
        /*0008*/ 	.byte	0x04, 0x17
        /*000a*/ 	.short	(.L_40 - .L_39)
.L_39:
        /*000c*/ 	.word	0x00000000
        /*0010*/ 	.short	0x0004
        /*0012*/ 	.short	0x0018
        /*0014*/ 	.byte	0x00, 0xf5, 0x21, 0x00


	//----- nvinfo : EIATTR_KPARAM_INFO
	.align		4
.L_40:
        /*0018*/ 	.byte	0x04, 0x17
        /*001a*/ 	.short	(.L_42 - .L_41)
.L_41:
        /*001c*/ 	.word	0x00000000
        /*0020*/ 	.short	0x0003
        /*0022*/ 	.short	0x0014
        /*0024*/ 	.byte	0x00, 0xf0, 0x11, 0x00


	//----- nvinfo : EIATTR_KPARAM_INFO
	.align		4
.L_42:
        /*0028*/ 	.byte	0x04, 0x17
        /*002a*/ 	.short	(.L_44 - .L_43)
.L_43:
        /*002c*/ 	.word	0x00000000
        /*0030*/ 	.short	0x0002
        /*0032*/ 	.short	0x0010
        /*0034*/ 	.byte	0x00, 0xf0, 0x11, 0x00


	//----- nvinfo : EIATTR_KPARAM_INFO
	.align		4
.L_44:
        /*0038*/ 	.byte	0x04, 0x17
        /*003a*/ 	.short	(.L_46 - .L_45)
.L_45:
        /*003c*/ 	.word	0x00000000
        /*0040*/ 	.short	0x0001
        /*0042*/ 	.short	0x0008
        /*0044*/ 	.byte	0x00, 0xf5, 0x21, 0x00


	//----- nvinfo : EIATTR_KPARAM_INFO
	.align		4
.L_46:
        /*0048*/ 	.byte	0x04, 0x17
        /*004a*/ 	.short	(.L_48 - .L_47)
.L_47:
        /*004c*/ 	.word	0x00000000
        /*0050*/ 	.short	0x0000
        /*0052*/ 	.short	0x0000
        /*0054*/ 	.byte	0x00, 0xf5, 0x21, 0x00


	//----- nvinfo : EIATTR_SPARSE_MMA_MASK
	.align		4
.L_48:
        /*0058*/ 	.byte	0x03, 0x50
        /*005a*/ 	.short	0x0000


	//----- nvinfo : EIATTR_MAXREG_COUNT
	.align		4
        /*005c*/ 	.byte	0x03, 0x1b
        /*005e*/ 	.short	0x00ff


	//----- nvinfo : EIATTR_EXTERNS
	.align		4
        /*0060*/ 	.byte	0x04, 0x0f
        /*0062*/ 	.short	(.L_50 - .L_49)


	//   ....[0]....
	.align		4
.L_49:
        /*0064*/ 	.word	index@(vprintf)


	//----- nvinfo : EIATTR_MERCURY_ISA_VERSION
	.align		4
.L_50:
        /*0068*/ 	.byte	0x03, 0x5f
        /*006a*/ 	.short	0x0101


	//----- nvinfo : EIATTR_VRC_CTA_INIT_COUNT
	.align		4
        /*006c*/ 	.byte	0x02, 0x4a
	.zero		1
	.zero		1


	//----- nvinfo : EIATTR_SYSCALL_OFFSETS
	.align		4
        /*0070*/ 	.byte	0x04, 0x46
        /*0072*/ 	.short	(.L_52 - .L_51)


	//   ....[0]....
.L_51:
        /*0074*/ 	.word	0x000002b0


	//   ....[1]....
        /*0078*/ 	.word	0x00001ee0


	//   ....[2]....
        /*007c*/ 	.word	0x00002170


	//   ....[3]....
        /*0080*/ 	.word	0x000024f0


	//   ....[4]....
        /*0084*/ 	.word	0x000025b0


	//   ....[5]....
        /*0088*/ 	.word	0x00002670


	//   ....[6]....
        /*008c*/ 	.word	0x00002730


	//   ....[7]....
        /*0090*/ 	.word	0x000027f0


	//   ....[8]....
        /*0094*/ 	.word	0x000028b0


	//   ....[9]....
        /*0098*/ 	.word	0x00002970


	//   ....[10]....
        /*009c*/ 	.word	0x00002a30


	//   ....[11]....
        /*00a0*/ 	.word	0x00002af0


	//   ....[12]....
        /*00a4*/ 	.word	0x00002bb0


	//   ....[13]....
        /*00a8*/ 	.word	0x00002c70


	//   ....[14]....
        /*00ac*/ 	.word	0x00002d30


	//   ....[15]....
        /*00b0*/ 	.word	0x00002df0


	//   ....[16]....
        /*00b4*/ 	.word	0x00002eb0


	//   ....[17]....
        /*00b8*/ 	.word	0x00002f70


	//   ....[18]....
        /*00bc*/ 	.word	0x00003030


	//   ....[19]....
        /*00c0*/ 	.word	0x000030f0


	//   ....[20]....
        /*00c4*/ 	.word	0x000031b0


	//   ....[21]....
        /*00c8*/ 	.word	0x00003270


	//   ....[22]....
        /*00cc*/ 	.word	0x00003330


	//   ....[23]....
        /*00d0*/ 	.word	0x000033f0


	//   ....[24]....
        /*00d4*/ 	.word	0x000034b0


	//   ....[25]....
        /*00d8*/ 	.word	0x00003570


	//   ....[26]....
        /*00dc*/ 	.word	0x00003630


	//   ....[27]....
        /*00e0*/ 	.word	0x000036f0


	//   ....[28]....
        /*00e4*/ 	.word	0x000037b0


	//   ....[29]....
        /*00e8*/ 	.word	0x00003870


	//   ....[30]....
        /*00ec*/ 	.word	0x00003930


	//   ....[31]....
        /*00f0*/ 	.word	0x000039f0


	//   ....[32]....
        /*00f4*/ 	.word	0x00003ab0


	//   ....[33]....
        /*00f8*/ 	.word	0x00003b70


	//   ....[34]....
        /*00fc*/ 	.word	0x00003c30


	//   ....[35]....
        /*0100*/ 	.word	0x00003cf0


	//   ....[36]....
        /*0104*/ 	.word	0x00003db0


	//----- nvinfo : EIATTR_EXIT_INSTR_OFFSETS
	.align		4
.L_52:
        /*0108*/ 	.byte	0x04, 0x1c
        /*010a*/ 	.short	(.L_54 - .L_53)


	//   ....[0]....
.L_53:
        /*010c*/ 	.word	0x000047e0


	//----- nvinfo : EIATTR_CRS_STACK_SIZE
	.align		4
.L_54:
        /*0110*/ 	.byte	0x04, 0x1e
        /*0112*/ 	.short	(.L_56 - .L_55)
.L_55:
        /*0114*/ 	.word	0x00000000


	//----- nvinfo : EIATTR_CBANK_PARAM_SIZE
	.align		4
.L_56:
        /*0118*/ 	.byte	0x03, 0x19
        /*011a*/ 	.short	0x0020


	//----- nvinfo : EIATTR_PARAM_CBANK
	.align		4
        /*011c*/ 	.byte	0x04, 0x0a
        /*011e*/ 	.short	(.L_58 - .L_57)
	.align		4
.L_57:
        /*0120*/ 	.word	index@(.nv.constant0._Z24powerBigNumbersGPULevel3PhS_jjPi)
        /*0124*/ 	.short	0x0380
        /*0126*/ 	.short	0x0020


	//----- nvinfo : EIATTR_SW_WAR
	.align		4
.L_58:
        /*0128*/ 	.byte	0x04, 0x36
        /*012a*/ 	.short	(.L_60 - .L_59)
.L_59:
        /*012c*/ 	.word	0x00000008
.L_60:


//--------------------- .nv.info._Z9provacudav    --------------------------
	.section	.nv.info._Z9provacudav,"",@"SHT_CUDA_INFO"
	.sectionflags	@""
	.align	4


	//----- nvinfo : EIATTR_CUDA_API_VERSION
	.align		4
        /*0000*/ 	.byte	0x04, 0x37
        /*0002*/ 	.short	(.L_62 - .L_61)
.L_61:
        /*0004*/ 	.word	0x00000082


	//----- nvinfo : EIATTR_SPARSE_MMA_MASK
	.align		4
.L_62:
        /*0008*/ 	.byte	0x03, 0x50
        /*000a*/ 	.short	0x0000


	//----- nvinfo : EIATTR_MAXREG_COUNT
	.align		4
        /*000c*/ 	.byte	0x03, 0x1b
        /*000e*/ 	.short	0x00ff


	//----- nvinfo : EIATTR_EXTERNS
	.align		4
        /*0010*/ 	.byte	0x04, 0x0f
        /*0012*/ 	.short	(.L_64 - .L_63)


	//   ....[0]....
	.align		4
.L_63:
        /*0014*/ 	.word	index@(vprintf)


	//----- nvinfo : EIATTR_MERCURY_ISA_VERSION
	.align		4
.L_64:
        /*0018*/ 	.byte	0x03, 0x5f
        /*001a*/ 	.short	0x0101


	//----- nvinfo : EIATTR_VRC_CTA_INIT_COUNT
	.align		4
        /*001c*/ 	.byte	0x02, 0x4a
	.zero		1
	.zero		1


	//----- nvinfo : EIATTR_SYSCALL_OFFSETS
	.align		4
        /*0020*/ 	.byte	0x04, 0x46
        /*0022*/ 	.short	(.L_66 - .L_65)


	//   ....[0]....
.L_65:
        /*0024*/ 	.word	0x00000100


	//   ....[1]....
        /*0028*/ 	.word	0x00000190


	//----- nvinfo : EIATTR_EXIT_INSTR_OFFSETS
	.align		4
.L_66:
        /*002c*/ 	.byte	0x04, 0x1c
        /*002e*/ 	.short	(.L_68 - .L_67)


	//   ....[0]....
.L_67:
        /*0030*/ 	.word	0x000001a0


	//----- nvinfo : EIATTR_CRS_STACK_SIZE
	.align		4
.L_68:
        /*0034*/ 	.byte	0x04, 0x1e
        /*0036*/ 	.short	(.L_70 - .L_69)
.L_69:
        /*0038*/ 	.word	0x00000000


	//----- nvinfo : EIATTR_SW_WAR
	.align		4
.L_70:
        /*003c*/ 	.byte	0x04, 0x36
        /*003e*/ 	.short	(.L_72 - .L_71)
.L_71:
        /*0040*/ 	.word	0x00000008
.L_72:


//--------------------- .nv.info._Z23powerBigNumbersGPUStep3PhS_jjPi --------------------------
	.section	.nv.info._Z23powerBigNumbersGPUStep3PhS_jjPi,"",@"SHT_CUDA_INFO"
	.sectionflags	@""
	.align	4


	//----- nvinfo : EIATTR_CUDA_API_VERSION
	.align		4
        /*0000*/ 	.byte	0x04, 0x37
        /*0002*/ 	.short	(.L_74 - .L_73)
.L_73:
        /*0004*/ 	.word	0x00000082


	//----- nvinfo : EIATTR_KPARAM_INFO
	.align		4
.L_74:
        /*0008*/ 	.byte	0x04, 0x17
        /*000a*/ 	.short	(.L_76 - .L_75)
.L_75:
        /*000c*/ 	.word	0x00000000
        /*0010*/ 	.short	0x0004
        /*0012*/ 	.short	0x0018
        /*0014*/ 	.byte	0x00, 0xf5, 0x21, 0x00


	//----- nvinfo : EIATTR_KPARAM_INFO
	.align		4
.L_76:
        /*0018*/ 	.byte	0x04, 0x17
        /*001a*/ 	.short	(.L_78 - .L_77)
.L_77:
        /*001c*/ 	.word	0x00000000
        /*0020*/ 	.short	0x0003
        /*0022*/ 	.short	0x0014
        /*0024*/ 	.byte	0x00, 0xf0, 0x11, 0x00


	//----- nvinfo : EIATTR_KPARAM_INFO
	.align		4
.L_78:
        /*0028*/ 	.byte	0x04, 0x17
        /*002a*/ 	.short	(.L_80 - .L_79)
.L_79:
        /*002c*/ 	.word	0x00000000
        /*0030*/ 	.short	0x0002
        /*0032*/ 	.short	0x0010
        /*0034*/ 	.byte	0x00, 0xf0, 0x11, 0x00


	//----- nvinfo : EIATTR_KPARAM_INFO
	.align		4
.L_80:
        /*0038*/ 	.byte	0x04, 0x17
        /*003a*/ 	.short	(.L_82 - .L_81)
.L_81:
        /*003c*/ 	.word	0x00000000
        /*0040*/ 	.short	0x0001
        /*0042*/ 	.short	0x0008
        /*0044*/ 	.byte	0x00, 0xf5, 0x21, 0x00


	//----- nvinfo : EIATTR_KPARAM_INFO
	.align		4
.L_82:
        /*0048*/ 	.byte	0x04, 0x17
        /*004a*/ 	.short	(.L_84 - .L_83)
.L_83:
        /*004c*/ 	.word	0x00000000
        /*0050*/ 	.short	0x0000
        /*0052*/ 	.short	0x0000
        /*0054*/ 	.byte	0x00, 0xf5, 0x21, 0x00


	//----- nvinfo : EIATTR_SPARSE_MMA_MASK
	.align		4
.L_84:
        /*0058*/ 	.byte	0x03, 0x50
        /*005a*/ 	.short	0x0000


	//----- nvinfo : EIATTR_MAXREG_COUNT
	.align		4
        /*005c*/ 	.byte	0x03, 0x1b
        /*005e*/ 	.short	0x00ff


	//----- nvinfo : EIATTR_NUM_BARRIERS
	.align		4
        /*0060*/ 	.byte	0x02, 0x4c
        /*0062*/ 	.byte	0x01
	.zero		1


	//----- nvinfo : EIATTR_MERCURY_ISA_VERSION
	.align		4
        /*0064*/ 	.byte	0x03, 0x5f
        /*0066*/ 	.short	0x0101


	//----- nvinfo : EIATTR_VRC_CTA_INIT_COUNT
	.align		4
        /*0068*/ 	.byte	0x02, 0x4a
	.zero		1
	.zero		1


	//----- nvinfo : EIATTR_EXIT_INSTR_OFFSETS
	.align		4
        /*006c*/ 	.byte	0x04, 0x1c
        /*006e*/ 	.short	(.L_86 - .L_85)


	//   ....[0]....
.L_85:
        /*0070*/ 	.word	0x000028c0


	//   ....[1]....
        /*0074*/ 	.word	0x00002d40


	//----- nvinfo : EIATTR_CRS_STACK_SIZE
	.align		4
.L_86:
        /*0078*/ 	.byte	0x04, 0x1e
        /*007a*/ 	.short	(.L_88 - .L_87)
.L_87:
        /*007c*/ 	.word	0x00000000


	//----- nvinfo : EIATTR_CBANK_PARAM_SIZE
	.align		4
.L_88:
        /*0080*/ 	.byte	0x03, 0x19
        /*0082*/ 	.short	0x0020


	//----- nvinfo : EIATTR_PARAM_CBANK
	.align		4
        /*0084*/ 	.byte	0x04, 0x0a
        /*0086*/ 	.short	(.L_90 - .L_89)
	.align		4
.L_89:
        /*0088*/ 	.word	index@(.nv.constant0._Z23powerBigNumbersGPUStep3PhS_jjPi)
        /*008c*/ 	.short	0x0380
        /*008e*/ 	.short	0x0020


	//----- nvinfo : EIATTR_SW_WAR
	.align		4
.L_90:
        /*0090*/ 	.byte	0x04, 0x36
        /*0092*/ 	.short	(.L_92 - .L_91)
.L_91:
        /*0094*/ 	.word	0x00000008
.L_92:


//--------------------- .nv.info._Z23powerBigNumbersGPUStep2PhS_jjPi --------------------------
	.section	.nv.info._Z23powerBigNumbersGPUStep2PhS_jjPi,"",@"SHT_CUDA_INFO"
	.sectionflags	@""
	.align	4


	//----- nvinfo : EIATTR_CUDA_API_VERSION
	.align		4
        /*0000*/ 	.byte	0x04, 0x37
        /*0002*/ 	.short	(.L_94 - .L_93)
.L_93:
        /*0004*/ 	.word	0x00000082


	//----- nvinfo : EIATTR_KPARAM_INFO
	.align		4
.L_94:
        /*0008*/ 	.byte	0x04, 0x17
        /*000a*/ 	.short	(.L_96 - .L_95)
.L_95:
        /*000c*/ 	.word	0x00000000
        /*0010*/ 	.short	0x0004
        /*0012*/ 	.short	0x0018
        /*0014*/ 	.byte	0x00, 0xf5, 0x21, 0x00


	//----- nvinfo : EIATTR_KPARAM_INFO
	.align		4
.L_96:
        /*0018*/ 	.byte	0x04, 0x17
        /*001a*/ 	.short	(.L_98 - .L_97)
.L_97:
        /*001c*/ 	.word	0x00000000
        /*0020*/ 	.short	0x0003
        /*0022*/ 	.short	0x0014
        /*0024*/ 	.byte	0x00, 0xf0, 0x11, 0x00


	//----- nvinfo : EIATTR_KPARAM_INFO
	.align		4
.L_98:
        /*0028*/ 	.byte	0x04, 0x17
        /*002a*/ 	.short	(.L_100 - .L_99)
.L_99:
        /*002c*/ 	.word	0x00000000
        /*0030*/ 	.short	0x0002
        /*0032*/ 	.short	0x0010
        /*0034*/ 	.byte	0x00, 0xf0, 0x11, 0x00


	//----- nvinfo : EIATTR_KPARAM_INFO
	.align		4
.L_100:
        /*0038*/ 	.byte	0x04, 0x17
        /*003a*/ 	.short	(.L_102 - .L_101)
.L_101:
        /*003c*/ 	.word	0x00000000
        /*0040*/ 	.short	0x0001
        /*0042*/ 	.short	0x0008
        /*0044*/ 	.byte	0x00, 0xf5, 0x21, 0x00


	//----- nvinfo : EIATTR_KPARAM_INFO
	.align		4
.L_102:
        /*0048*/ 	.byte	0x04, 0x17
        /*004a*/ 	.short	(.L_104 - .L_103)
.L_103:
        /*004c*/ 	.word	0x00000000
        /*0050*/ 	.short	0x0000
        /*0052*/ 	.short	0x0000
        /*0054*/ 	.byte	0x00, 0xf5, 0x21, 0x00


	//----- nvinfo : EIATTR_SPARSE_MMA_MASK
	.align		4
.L_104:
        /*0058*/ 	.byte	0x03, 0x50
        /*005a*/ 	.short	0x0000


	//----- nvinfo : EIATTR_MAXREG_COUNT
	.align		4
        /*005c*/ 	.byte	0x03, 0x1b
        /*005e*/ 	.short	0x00ff


	//----- nvinfo : EIATTR_NUM_BARRIERS
	.align		4
        /*0060*/ 	.byte	0x02, 0x4c
        /*0062*/ 	.byte	0x01
	.zero		1


	//----- nvinfo : EIATTR_MERCURY_ISA_VERSION
	.align		4
        /*0064*/ 	.byte	0x03, 0x5f
        /*0066*/ 	.short	0x0101


	//----- nvinfo : EIATTR_VRC_CTA_INIT_COUNT
	.align		4
        /*0068*/ 	.byte	0x02, 0x4a
	.zero		1
	.zero		1


	//----- nvinfo : EIATTR_EXIT_INSTR_OFFSETS
	.align		4
        /*006c*/ 	.byte	0x04, 0x1c
        /*006e*/ 	.short	(.L_106 - .L_105)


	//   ....[0]....
.L_105:
        /*0070*/ 	.word	0x00000060


	//   ....[1]....
        /*0074*/ 	.word	0x00001d70


	//----- nvinfo : EIATTR_CRS_STACK_SIZE
	.align		4
.L_106:
        /*0078*/ 	.byte	0x04, 0x1e
        /*007a*/ 	.short	(.L_108 - .L_107)
.L_107:
        /*007c*/ 	.word	0x00000000


	//----- nvinfo : EIATTR_CBANK_PARAM_SIZE
	.align		4
.L_108:
        /*0080*/ 	.byte	0x03, 0x19
        /*0082*/ 	.short	0x0020


	//----- nvinfo : EIATTR_PARAM_CBANK
	.align		4
        /*0084*/ 	.byte	0x04, 0x0a
        /*0086*/ 	.short	(.L_110 - .L_109)
	.align		4
.L_109:
        /*0088*/ 	.word	index@(.nv.constant0._Z23powerBigNumbersGPUStep2PhS_jjPi)
        /*008c*/ 	.short	0x0380
        /*008e*/ 	.short	0x0020


	//----- nvinfo : EIATTR_SW_WAR
	.align		4
.L_110:
        /*0090*/ 	.byte	0x04, 0x36
        /*0092*/ 	.short	(.L_112 - .L_111)
.L_111:
        /*0094*/ 	.word	0x00000008
.L_112:


//--------------------- .nv.info._Z24powerBigNumbersGPUSharedPhS_jjPi --------------------------
	.section	.nv.info._Z24powerBigNumbersGPUSharedPhS_jjPi,"",@"SHT_CUDA_INFO"
	.sectionflags	@""
	.align	4


	//----- nvinfo : EIATTR_CUDA_API_VERSION
	.align		4
        /*0000*/ 	.byte	0x04, 0x37
        /*0002*/ 	.short	(.L_114 - .L_113)
.L_113:
        /*0004*/ 	.word	0x00000082


	//----- nvinfo : EIATTR_KPARAM_INFO
	.align		4
.L_114:
        /*0008*/ 	.byte	0x04, 0x17
        /*000a*/ 	.short	(.L_116 - .L_115)
.L_115:
        /*000c*/ 	.word	0x00000000
        /*0010*/ 	.short	0x0004
        /*0012*/ 	.short	0x0018
        /*0014*/ 	.byte	0x00, 0xf5, 0x21, 0x00


	//----- nvinfo : EIATTR_KPARAM_INFO
	.align		4
.L_116:
        /*0018*/ 	.byte	0x04, 0x17
        /*001a*/ 	.short	(.L_118 - .L_117)
.L_117:
        /*001c*/ 	.word	0x00000000
        /*0020*/ 	.short	0x0003
        /*0022*/ 	.short	0x0014
        /*0024*/ 	.byte	0x00, 0xf0, 0x11, 0x00


	//----- nvinfo : EIATTR_KPARAM_INFO
	.align		4
.L_118:
        /*0028*/ 	.byte	0x04, 0x17
        /*002a*/ 	.short	(.L_120 - .L_119)
.L_119:
        /*002c*/ 	.word	0x00000000
        /*0030*/ 	.short	0x0002
        /*0032*/ 	.short	0x0010
        /*0034*/ 	.byte	0x00, 0xf0, 0x11, 0x00


	//----- nvinfo : EIATTR_KPARAM_INFO
	.align		4
.L_120:
        /*0038*/ 	.byte	0x04, 0x17
        /*003a*/ 	.short	(.L_122 - .L_121)
.L_121:
        /*003c*/ 	.word	0x00000000
        /*0040*/ 	.short	0x0001
        /*0042*/ 	.short	0x0008
        /*0044*/ 	.byte	0x00, 0xf5, 0x21, 0x00


	//----- nvinfo : EIATTR_KPARAM_INFO
	.align		4
.L_122:
        /*0048*/ 	.byte	0x04, 0x17
        /*004a*/ 	.short	(.L_124 - .L_123)
.L_123:
        /*004c*/ 	.word	0x00000000
        /*0050*/ 	.short	0x0000
        /*0052*/ 	.short	0x0000
        /*0054*/ 	.byte	0x00, 0xf5, 0x21, 0x00


	//----- nvinfo : EIATTR_SPARSE_MMA_MASK
	.align		4
.L_124:
        /*0058*/ 	.byte	0x03, 0x50
        /*005a*/ 	.short	0x0000


	//----- nvinfo : EIATTR_MAXREG_COUNT
	.align		4
        /*005c*/ 	.byte	0x03, 0x1b
        /*005e*/ 	.short	0x00ff


	//----- nvinfo : EIATTR_NUM_BARRIERS
	.align		4
        /*0060*/ 	.byte	0x02, 0x4c
        /*0062*/ 	.byte	0x01
	.zero		1


	//----- nvinfo : EIATTR_EXTERNS
	.align		4
        /*0064*/ 	.byte	0x04, 0x0f
        /*0066*/ 	.short	(.L_126 - .L_125)


	//   ....[0]....
	.align		4
.L_125:
        /*0068*/ 	.word	index@(vprintf)


	//----- nvinfo : EIATTR_MERCURY_ISA_VERSION
	.align		4
.L_126:
        /*006c*/ 	.byte	0x03, 0x5f
        /*006e*/ 	.short	0x0101


	//----- nvinfo : EIATTR_VRC_CTA_INIT_COUNT
	.align		4
        /*0070*/ 	.byte	0x02, 0x4a
	.zero		1
	.zero		1


	//----- nvinfo : EIATTR_SYSCALL_OFFSETS
	.align		4
        /*0074*/ 	.byte	0x04, 0x46
        /*0076*/ 	.short	(.L_128 - .L_127)


	//   ....[0]....
.L_127:
        /*0078*/ 	.word	0x00000190


	//   ....[1]....
        /*007c*/ 	.word	0x00000ae0


	//----- nvinfo : EIATTR_EXIT_INSTR_OFFSETS
	.align		4
.L_128:
        /*0080*/ 	.byte	0x04, 0x1c
        /*0082*/ 	.short	(.L_130 - .L_129)


	//   ....[0]....
.L_129:
        /*0084*/ 	.word	0x00000760


	//   ....[1]....
        /*0088*/ 	.word	0x00001740


	//----- nvinfo : EIATTR_CRS_STACK_SIZE
	.align		4
.L_130:
        /*008c*/ 	.byte	0x04, 0x1e
        /*008e*/ 	.short	(.L_132 - .L_131)
.L_131:
        /*0090*/ 	.word	0x00000000


	//----- nvinfo : EIATTR_CBANK_PARAM_SIZE
	.align		4
.L_132:
        /*0094*/ 	.byte	0x03, 0x19
        /*0096*/ 	.short	0x0020


	//----- nvinfo : EIATTR_PARAM_CBANK
	.align		4
        /*0098*/ 	.byte	0x04, 0x0a
        /*009a*/ 	.short	(.L_134 - .L_133)
	.align		4
.L_133:
        /*009c*/ 	.word	index@(.nv.constant0._Z24powerBigNumbersGPUSharedPhS_jjPi)
        /*00a0*/ 	.short	0x0380
        /*00a2*/ 	.short	0x0020


	//----- nvinfo : EIATTR_SW_WAR
	.align		4
.L_134:
        /*00a4*/ 	.byte	0x04, 0x36
        /*00a6*/ 	.short	(.L_136 - .L_135)
.L_135:
        /*00a8*/ 	.word	0x00000008
.L_136:


//--------------------- .nv.callgraph             --------------------------
	.section	.nv.callgraph,"",@"SHT_CUDA_CALLGRAPH"
	.align	4
	.sectionentsize	8
	.align		4
        /*0000*/ 	.word	0x00000000
	.align		4
        /*0004*/ 	.word	0xffffffff
	.align		4
        /*0008*/ 	.word	index@(_Z24powerBigNumbersGPULevel3PhS_jjPi)
	.align		4
        /*000c*/ 	.word	index@(vprintf)
	.align		4
        /*0010*/ 	.word	index@(_Z9provacudav)
	.align		4
        /*0014*/ 	.word	index@(vprintf)
	.align		4
        /*0018*/ 	.word	index@(_Z24powerBigNumbersGPUSharedPhS_jjPi)
	.align		4
        /*001c*/ 	.word	index@(vprintf)
	.align		4
        /*0020*/ 	.word	0x00000000
	.align		4
        /*0024*/ 	.word	0xfffffffe
	.align		4
        /*0028*/ 	.word	0x00000000
	.align		4
        /*002c*/ 	.word	0xfffffffd
	.align		4
        /*0030*/ 	.word	0x00000000
	.align		4
        /*0034*/ 	.word	0xfffffffc


//--------------------- .nv.constant4             --------------------------
	.section	.nv.constant4,"a",@progbits
	.align	8
	.align		8
.nv.constant4:
        /*0000*/ 	.dword	vprintf
	.align		8
        /*0008*/ 	.dword	$str
	.align		8
        /*0010*/ 	.dword	$str$1
	.align		8
        /*0018*/ 	.dword	$str$3
	.align		8
        /*0020*/ 	.dword	$str$4
	.align		8
        /*0028*/ 	.dword	$str$5
	.align		8
        /*0030*/ 	.dword	$str$6
	.align		8
        /*0038*/ 	.dword	$str$7


//--------------------- .text._Z24powerBigNumbersGPULevel3PhS_jjPi --------------------------
	.section	.text._Z24powerBigNumbersGPULevel3PhS_jjPi,"ax",@progbits
	.align	128
        .global         _Z24powerBigNumbersGPULevel3PhS_jjPi
        .type           _Z24powerBigNumbersGPULevel3PhS_jjPi,@function
        .size           _Z24powerBigNumbersGPULevel3PhS_jjPi,(.L_x_84 - _Z24powerBigNumbersGPULevel3PhS_jjPi)
        .other          _Z24powerBigNumbersGPULevel3PhS_jjPi,@"STO_CUDA_ENTRY STV_DEFAULT"
_Z24powerBigNumbersGPULevel3PhS_jjPi:
.text._Z24powerBigNumbersGPULevel3PhS_jjPi:
[----:B------:R-:W0:Y:S01]  /*0000*/  LDC R1, c[0x0][0x37c] ;  /* 0x0000df00ff017b82 */ /* 0x000e220000000800 */
[----:B------:R-:W1:Y:S01]  /*0010*/  S2R R0, SR_TID.X ;  /* 0x0000000000007919 */ /* 0x000e620000002100 */
[----:B------:R-:W2:Y:S06]  /*0020*/  LDCU UR5, c[0x0][0x2fc] ;  /* 0x00005f80ff0577ac */ /* 0x000eac0008000800 */
[----:B------:R-:W1:Y:S01]  /*0030*/  S2UR UR6, SR_CTAID.X ;  /* 0x00000000000679c3 */ /* 0x000e620000002500 */
[----:B0-----:R-:W-:Y:S01]  /*0040*/  VIADD R1, R1, 0xfffffff8 ;  /* 0xfffffff801017836 */ /* 0x001fe20000000000 */
[----:B------:R-:W-:Y:S01]  /*0050*/  BSSY.RECONVERGENT B9, `(.L_x_0) ;  /* 0x00003dc000097945 */ /* 0x000fe20003800200 */
[----:B------:R-:W0:Y:S01]  /*0060*/  LDCU UR4, c[0x0][0x2f8] ;  /* 0x00005f00ff0477ac */ /* 0x000e220008000800 */
[----:B------:R-:W-:-:S02]  /*0070*/  IMAD.MOV.U32 R30, RZ, RZ, RZ ;  /* 0x000000ffff1e7224 */ /* 0x000fc400078e00ff */
[----:B------:R-:W-:Y:S01]  /*0080*/  IMAD.MOV.U32 R29, RZ, RZ, 0x22 ;  /* 0x00000022ff1d7424 */ /* 0x000fe200078e00ff */
[----:B------:R-:W3:Y:S01]  /*0090*/  LDCU.64 UR8, c[0x0][0x388] ;  /* 0x00007100ff0877ac */ /* 0x000ee20008000a00 */
[----:B------:R-:W1:Y:S01]  /*00a0*/  LDC R33, c[0x0][0x360] ;  /* 0x0000d800ff217b82 */ /* 0x000e620000000800 */
[----:B------:R-:W4:Y:S01]  /*00b0*/  LDCU.64 UR36, c[0x0][0x358] ;  /* 0x00006b00ff2477ac */ /* 0x000f220008000a00 */
[----:B------:R-:W1:Y:S01]  /*00c0*/  LDCU.64 UR38, c[0x0][0x388] ;  /* 0x00007100ff2677ac */ /* 0x000e620008000a00 */
[----:B------:R-:W1:Y:S01]  /*00d0*/  LDCU.64 UR40, c[0x0][0x380] ;  /* 0x00007000ff2877ac */ /* 0x000e620008000a00 */
[----:B0-----:R-:W-:-:S05]  /*00e0*/  IADD3 R28, P0, PT, R1, UR4, RZ ;  /* 0x00000004011c7c10 */ /* 0x001fca000ff1e0ff */
[----:B--2---:R-:W-:Y:S02]  /*00f0*/  IMAD.X R26, RZ, RZ, UR5, P0 ;  /* 0x00000005ff1a7e24 */ /* 0x004fe400080e06ff */
[----:B-1----:R-:W-:-:S04]  /*0100*/  IMAD R33, R33, UR6, R0 ;  /* 0x0000000621217c24 */ /* 0x002fc8000f8e0200 */
[----:B------:R-:W-:-:S05]  /*0110*/  IMAD.SHL.U32 R31, R33, 0x40, RZ ;  /* 0x00000040211f7824 */ /* 0x000fca00078e00ff */
[----:B------:R-:W-:Y:S02]  /*0120*/  SHF.R.S32.HI R0, RZ, 0x1f, R31 ;  /* 0x0000001fff007819 */ /* 0x000fe4000001141f */
[----:B---3--:R-:W-:-:S04]  /*0130*/  IADD3 R18, P1, PT, R31, UR8, RZ ;  /* 0x000000081f127c10 */ /* 0x008fc8000ff3e0ff */
[----:B----4-:R-:W-:-:S09]  /*0140*/  IADD3.X R19, PT, PT, R0, UR9, RZ, P1, !PT ;  /* 0x0000000900137c10 */ /* 0x010fd20008ffe4ff */
.L_x_51:
[----:B0-----:R-:W0:Y:S01]  /*0150*/  LDCU.64 UR4, c[0x0][0x380] ;  /* 0x00007000ff0477ac */ /* 0x001e220008000a00 */
[----:B------:R-:W-:Y:S01]  /*0160*/  IMAD.SHL.U32 R16, R30, 0x2, RZ ;  /* 0x000000021e107824 */ /* 0x000fe200078e00ff */
[----:B-1----:R-:W-:-:S04]  /*0170*/  SHF.R.S32.HI R17, RZ, 0x1f, R31 ;  /* 0x0000001fff117819 */ /* 0x002fc8000001141f */
[----:B0-----:R-:W-:-:S04]  /*0180*/  IADD3 R4, P0, P1, R16, UR4, R31 ;  /* 0x0000000410047c10 */ /* 0x001fc8000f91e01f */
[----:B------:R-:W-:-:S05]  /*0190*/  IADD3.X R5, PT, PT, RZ, UR5, R17, P0, P1 ;  /* 0x00000005ff057c10 */ /* 0x000fca00087e2411 */
[----:B--23--:R-:W2:Y:S04]  /*01a0*/  LDG.E.U8 R2, desc[UR36][R4.64+0x21] ;  /* 0x0000212404027981 */ /* 0x00cea8000c1e1100 */
[----:B------:R-:W2:Y:S01]  /*01b0*/  LDG.E.U8 R3, desc[UR36][R4.64+0x20] ;  /* 0x0000202404037981 */ /* 0x000ea2000c1e1100 */
[----:B------:R-:W0:Y:S01]  /*01c0*/  LDCU UR4, c[0x0][0x2f8] ;  /* 0x00005f00ff0477ac */ /* 0x000e220008000800 */
[----:B------:R-:W-:Y:S01]  /*01d0*/  LOP3.LUT P0, RZ, R30, R33, RZ, 0xfc, !PT ;  /* 0x000000211eff7212 */ /* 0x000fe2000780fcff */
[----:B------:R-:W-:Y:S01]  /*01e0*/  BSSY.RECONVERGENT B6, `(.L_x_1) ;  /* 0x000000e000067945 */ /* 0x000fe20003800200 */
[----:B0-----:R-:W-:Y:S01]  /*01f0*/  VIADD R27, R28, -UR4 ;  /* 0x800000041c1b7c36 */ /* 0x001fe20008000000 */
[----:B--2---:R-:W-:-:S10]  /*0200*/  LEA R2, R2, R3, 0x8 ;  /* 0x0000000302027211 */ /* 0x004fd400078e40ff */
[----:B------:R-:W-:Y:S05]  /*0210*/  @P0 BRA `(.L_x_2) ;  /* 0x0000000000280947 */ /* 0x000fea0003800000 */
[----:B------:R-:W-:Y:S01]  /*0220*/  MOV R8, 0x0 ;  /* 0x0000000000087802 */ /* 0x000fe20000000f00 */
[----:B------:R0:W-:Y:S01]  /*0230*/  STL [R27], R2 ;  /* 0x000000021b007387 */ /* 0x0001e20000100800 */
[----:B------:R-:W1:Y:S01]  /*0240*/  LDCU.64 UR4, c[0x4][0x28] ;  /* 0x01000500ff0477ac */ /* 0x000e620008000a00 */
[----:B------:R-:W-:Y:S02]  /*0250*/  IMAD.MOV.U32 R6, RZ, RZ, R28 ;  /* 0x000000ffff067224 */ /* 0x000fe400078e001c */
[----:B------:R-:W-:Y:S01]  /*0260*/  IMAD.MOV.U32 R7, RZ, RZ, R26 ;  /* 0x000000ffff077224 */ /* 0x000fe200078e001a */
[----:B------:R-:W2:Y:S01]  /*0270*/  LDC.64 R8, c[0x4][R8] ;  /* 0x0100000008087b82 */ /* 0x000ea20000000a00 */
[----:B-1----:R-:W-:Y:S02]  /*0280*/  IMAD.U32 R4, RZ, RZ, UR4 ;  /* 0x00000004ff047e24 */ /* 0x002fe4000f8e00ff */
[----:B0-----:R-:W-:-:S07]  /*0290*/  IMAD.U32 R5, RZ, RZ, UR5 ;  /* 0x00000005ff057e24 */ /* 0x001fce000f8e00ff */
[----:B------:R-:W-:-:S07]  /*02a0*/  LEPC R20, `(.L_x_2) ;  /* 0x000000001014794e */ /* 0x000fce0000000000 */
[----:B--2---:R-:W-:Y:S05]  /*02b0*/  CALL.ABS.NOINC R8 ;  /* 0x0000000008007343 */ /* 0x004fea0003c00000 */
.L_x_2:
[----:B------:R-:W-:Y:S05]  /*02c0*/  BSYNC.RECONVERGENT B6 ;  /* 0x0000000000067941 */ /* 0x000fea0003800200 */
.L_x_1:
[----:B------:R-:W0:Y:S01]  /*02d0*/  LDC.64 R6, c[0x0][0x380] ;  /* 0x0000e000ff067b82 */ /* 0x000e220000000a00 */
[----:B------:R-:W-:Y:S01]  /*02e0*/  ISETP.NE.AND P0, PT, R30, RZ, PT ;  /* 0x000000ff1e00720c */ /* 0x000fe20003f05270 */
[----:B------:R-:W-:Y:S01]  /*02f0*/  IMAD.MOV.U32 R4, RZ, RZ, 0x1 ;  /* 0x00000001ff047424 */ /* 0x000fe200078e00ff */
[----:B------:R-:W-:Y:S01]  /*0300*/  BSSY.RECONVERGENT B8, `(.L_x_3) ;  /* 0x00003ac000087945 */ /* 0x000fe20003800200 */
[----:B------:R-:W-:Y:S02]  /*0310*/  IMAD.MOV.U32 R5, RZ, RZ, 0x0 ;  /* 0x00000000ff057424 */ /* 0x000fe400078e00ff */
[----:B0-----:R-:W-:-:S08]  /*0320*/  IMAD.WIDE.U32 R4, R6, 0x1, R4 ;  /* 0x0000000106047825 */ /* 0x001fd000078e0004 */
[----:B------:R-:W-:Y:S05]  /*0330*/  @!P0 BRA `(.L_x_4) ;  /* 0x0000001800908947 */ /* 0x000fea0003800000 */
[----:B------:R-:W0:Y:S01]  /*0340*/  LDC.64 R8, c[0x0][0x380] ;  /* 0x0000e000ff087b82 */ /* 0x000e220000000a00 */
[----:B------:R-:W1:Y:S01]  /*0350*/  LDCU.64 UR4, c[0x0][0x388] ;  /* 0x00007100ff0477ac */ /* 0x000e620008000a00 */
[----:B0-----:R-:W2:Y:S01]  /*0360*/  LDG.E.U8 R3, desc[UR36][R8.64] ;  /* 0x0000002408037981 */ /* 0x001ea2000c1e1100 */
[----:B-1----:R-:W-:-:S04]  /*0370*/  IADD3 R18, P0, PT, R31, UR4, RZ ;  /* 0x000000041f127c10 */ /* 0x002fc8000ff1e0ff */
[----:B------:R-:W-:Y:S01]  /*0380*/  IADD3.X R19, PT, PT, R17, UR5, RZ, P0, !PT ;  /* 0x0000000511137c10 */ /* 0x000fe200087fe4ff */
[----:B--2---:R-:W-:-:S05]  /*0390*/  IMAD R3, R2, R3, RZ ;  /* 0x0000000302037224 */ /* 0x004fca00078e02ff */
[----:B------:R0:W-:Y:S04]  /*03a0*/  STG.E.U8 desc[UR36][R18.64], R3 ;  /* 0x0000000312007986 */ /* 0x0001e8000c101124 */
[----:B------:R-:W2:Y:S01]  /*03b0*/  LDG.E.U8 R11, desc[UR36][R8.64+0x1] ;  /* 0x00000124080b7981 */ /* 0x000ea2000c1e1100 */
[----:B------:R-:W-:Y:S01]  /*03c0*/  LOP3.LUT R0, R3, 0xff, RZ, 0xc0, !PT ;  /* 0x000000ff03007812 */ /* 0x000fe200078ec0ff */
[----:B------:R-:W-:Y:S01]  /*03d0*/  IMAD.MOV.U32 R10, RZ, RZ, 0x2 ;  /* 0x00000002ff0a7424 */ /* 0x000fe200078e00ff */
[----:B------:R-:W-:Y:S02]  /*03e0*/  BSSY.RECONVERGENT B0, `(.L_x_5) ;  /* 0x0000115000007945 */ /* 0x000fe40003800200 */
[C---:B------:R-:W-:Y:S02]  /*03f0*/  ISETP.GT.U32.AND P0, PT, R0.reuse, 0xff, PT ;  /* 0x000000ff0000780c */ /* 0x040fe40003f04070 */
[----:B------:R-:W-:-:S02]  /*0400*/  ISETP.GT.U32.AND P1, PT, R0, 0xff, PT ;  /* 0x000000ff0000780c */ /* 0x000fc40003f24070 */
[----:B------:R-:W-:-:S09]  /*0410*/  SEL R0, RZ, 0x1, !P0 ;  /* 0x00000001ff007807 */ /* 0x000fd20004000000 */
[----:B------:R-:W-:Y:S01]  /*0420*/  @!P0 IADD3 R10, PT, PT, RZ, 0x1, RZ ;  /* 0x00000001ff0a8810 */ /* 0x000fe20007ffe0ff */
[----:B------:R-:W-:-:S04]  /*0430*/  @!P0 IMAD.MOV R10, RZ, RZ, R0 ;  /* 0x000000ffff0a8224 */ /* 0x000fc800078e0200 */
[----:B------:R-:W-:Y:S02]  /*0440*/  VIADD R0, R10, 0x1 ;  /* 0x000000010a007836 */ /* 0x000fe40000000000 */
[----:B------:R-:W-:Y:S02]  /*0450*/  @!P1 IMAD.MOV R0, RZ, RZ, R10 ;  /* 0x000000ffff009224 */ /* 0x000fe400078e020a */
[----:B--2---:R-:W-:Y:S01]  /*0460*/  IMAD R6, R2, R11, RZ ;  /* 0x0000000b02067224 */ /* 0x004fe200078e02ff */
[----:B------:R-:W-:-:S04]  /*0470*/  SHF.R.U32.HI R11, RZ, 0x8, R3 ;  /* 0x00000008ff0b7819 */ /* 0x000fc80000011603 */
[C---:B------:R-:W-:Y:S01]  /*0480*/  LOP3.LUT R8, R6.reuse, 0xff, RZ, 0xc0, !PT ;  /* 0x000000ff06087812 */ /* 0x040fe200078ec0ff */
[----:B------:R-:W-:Y:S01]  /*0490*/  IMAD.IADD R13, R6, 0x1, R11 ;  /* 0x00000001060d7824 */ /* 0x000fe200078e020b */
[----:B------:R-:W-:Y:S02]  /*04a0*/  LOP3.LUT R11, R11, 0xff, RZ, 0xc0, !PT ;  /* 0x000000ff0b0b7812 */ /* 0x000fe400078ec0ff */
[----:B------:R-:W-:Y:S02]  /*04b0*/  SHF.R.U32.HI R12, RZ, 0x8, R6 ;  /* 0x00000008ff0c7819 */ /* 0x000fe40000011606 */
[C---:B------:R-:W-:Y:S01]  /*04c0*/  LOP3.LUT R9, R13.reuse, 0xff, RZ, 0xc0, !PT ;  /* 0x000000ff0d097812 */ /* 0x040fe200078ec0ff */
[--C-:B------:R-:W-:Y:S02]  /*04d0*/  IMAD.IADD R13, R13, 0x1, R0.reuse ;  /* 0x000000010d0d7824 */ /* 0x100fe400078e0200 */
[----:B------:R-:W-:Y:S01]  /*04e0*/  IMAD.IADD R8, R8, 0x1, R11 ;  /* 0x0000000108087824 */ /* 0x000fe200078e020b */
[C---:B------:R-:W-:Y:S01]  /*04f0*/  ISETP.GT.U32.AND P2, PT, R9.reuse, 0xff, PT ;  /* 0x000000ff0900780c */ /* 0x040fe20003f44070 */
[----:B------:R-:W-:Y:S01]  /*0500*/  IMAD.IADD R0, R9, 0x1, R0 ;  /* 0x0000000109007824 */ /* 0x000fe200078e0200 */
[----:B------:R1:W-:Y:S01]  /*0510*/  STG.E.U8 desc[UR36][R18.64+0x1], R13 ;  /* 0x0000010d12007986 */ /* 0x0003e2000c101124 */
[----:B------:R-:W-:Y:S01]  /*0520*/  HFMA2 R9, -RZ, RZ, 0, 1.1920928955078125e-07 ;  /* 0x00000002ff097431 */ /* 0x000fe200000001ff */
[----:B------:R-:W-:-:S02]  /*0530*/  ISETP.GT.U32.AND P1, PT, R8, 0xff, PT ;  /* 0x000000ff0800780c */ /* 0x000fc40003f24070 */
[----:B------:R-:W-:Y:S02]  /*0540*/  ISETP.GT.U32.AND P0, PT, R0, 0xff, PT ;  /* 0x000000ff0000780c */ /* 0x000fe40003f04070 */
[----:B------:R-:W-:Y:S02]  /*0550*/  SEL R0, RZ, 0x1, !P2 ;  /* 0x00000001ff007807 */ /* 0x000fe40005000000 */
[----:B------:R-:W-:Y:S02]  /*0560*/  SHF.R.U32.HI R11, RZ, 0x10, R3 ;  /* 0x00000010ff0b7819 */ /* 0x000fe40000011603 */
[----:B0-----:R-:W-:Y:S01]  /*0570*/  SHF.R.U32.HI R3, RZ, 0x10, R6 ;  /* 0x00000010ff037819 */ /* 0x001fe20000011606 */
[----:B------:R-:W-:Y:S01]  /*0580*/  @!P2 IMAD.MOV R9, RZ, RZ, 0x1 ;  /* 0x00000001ff09a424 */ /* 0x000fe200078e02ff */
[----:B------:R-:W-:-:S03]  /*0590*/  IADD3 R14, P2, PT, R4, 0x2, RZ ;  /* 0x00000002040e7810 */ /* 0x000fc60007f5e0ff */
[----:B------:R-:W-:Y:S01]  /*05a0*/  @!P1 IMAD.MOV R9, RZ, RZ, R0 ;  /* 0x000000ffff099224 */ /* 0x000fe200078e0200 */
[----:B------:R-:W-:Y:S01]  /*05b0*/  IADD3 R10, P1, PT, R18, 0x3, RZ ;  /* 0x00000003120a7810 */ /* 0x000fe20007f3e0ff */
[----:B------:R-:W-:Y:S02]  /*05c0*/  IMAD.X R7, R5, 0x1, R7, P2 ;  /* 0x0000000105077824 */ /* 0x000fe400010e0607 */
[----:B------:R-:W-:Y:S02]  /*05d0*/  VIADD R8, R9, 0x1 ;  /* 0x0000000109087836 */ /* 0x000fe40000000000 */
[----:B------:R-:W-:Y:S02]  /*05e0*/  @!P0 IMAD.MOV R8, RZ, RZ, R9 ;  /* 0x000000ffff088224 */ /* 0x000fe400078e0209 */
[----:B------:R-:W-:Y:S02]  /*05f0*/  IMAD.MOV.U32 R0, RZ, RZ, 0x2 ;  /* 0x00000002ff007424 */ /* 0x000fe400078e00ff */
[----:B-1----:R-:W-:-:S07]  /*0600*/  IMAD.X R21, RZ, RZ, R19, P1 ;  /* 0x000000ffff157224 */ /* 0x002fce00008e0613 */
.L_x_6:
[----:B------:R-:W-:-:S05]  /*0610*/  MOV R6, R14 ;  /* 0x0000000e00067202 */ /* 0x000fca0000000f00 */
[----:B------:R-:W2:Y:S01]  /*0620*/  LDG.E.U8 R9, desc[UR36][R6.64+-0x1] ;  /* 0xffffff2406097981 */ /* 0x000ea2000c1e1100 */
[----:B------:R-:W-:Y:S02]  /*0630*/  IMAD.MOV.U32 R4, RZ, RZ, R10 ;  /* 0x000000ffff047224 */ /* 0x000fe400078e000a */
[----:B------:R-:W-:Y:S01]  /*0640*/  IMAD.MOV.U32 R5, RZ, RZ, R21 ;  /* 0x000000ffff057224 */ /* 0x000fe200078e0015 */
[----:B------:R-:W-:Y:S01]  /*0650*/  LOP3.LUT R13, R12, 0xff, RZ, 0xc0, !PT ;  /* 0x000000ff0c0d7812 */ /* 0x000fe200078ec0ff */
[----:B--2---:R-:W-:-:S04]  /*0660*/  IMAD R9, R2, R9, RZ ;  /* 0x0000000902097224 */ /* 0x004fc800078e02ff */
[----:B------:R-:W-:-:S04]  /*0670*/  IMAD.IADD R14, R9, 0x1, R12 ;  /* 0x00000001090e7824 */ /* 0x000fc800078e020c */
[----:B------:R-:W-:-:S04]  /*0680*/  IMAD.IADD R15, R14, 0x1, R11 ;  /* 0x000000010e0f7824 */ /* 0x000fc800078e020b */
[----:B------:R-:W-:-:S05]  /*0690*/  IMAD.IADD R17, R15, 0x1, R8 ;  /* 0x000000010f117824 */ /* 0x000fca00078e0208 */
[----:B------:R0:W-:Y:S04]  /*06a0*/  STG.E.U8 desc[UR36][R4.64+-0x1], R17 ;  /* 0xffffff1104007986 */ /* 0x0001e8000c101124 */
[----:B------:R-:W2:Y:S01]  /*06b0*/  LDG.E.U8 R21, desc[UR36][R6.64] ;  /* 0x0000002406157981 */ /* 0x000ea2000c1e1100 */
[----:B------:R-:W-:Y:S02]  /*06c0*/  LOP3.LUT R14, R14, 0xff, RZ, 0xc0, !PT ;  /* 0x000000ff0e0e7812 */ /* 0x000fe400078ec0ff */
[----:B------:R-:W-:Y:S02]  /*06d0*/  LOP3.LUT R10, R9, 0xff, RZ, 0xc0, !PT ;  /* 0x000000ff090a7812 */ /* 0x000fe400078ec0ff */
[----:B------:R-:W-:Y:S01]  /*06e0*/  LOP3.LUT R15, R15, 0xff, RZ, 0xc0, !PT ;  /* 0x000000ff0f0f7812 */ /* 0x000fe200078ec0ff */
[----:B------:R-:W-:-:S02]  /*06f0*/  IMAD.IADD R14, R14, 0x1, R11 ;  /* 0x000000010e0e7824 */ /* 0x000fc400078e020b */
[----:B------:R-:W-:Y:S01]  /*0700*/  IMAD.IADD R10, R10, 0x1, R13 ;  /* 0x000000010a0a7824 */ /* 0x000fe200078e020d */
[----:B------:R-:W-:Y:S02]  /*0710*/  IADD3 R15, PT, PT, R15, R8, RZ ;  /* 0x000000080f0f7210 */ /* 0x000fe40007ffe0ff */
[----:B------:R-:W-:Y:S02]  /*0720*/  ISETP.GT.U32.AND P1, PT, R14, 0xff, PT ;  /* 0x000000ff0e00780c */ /* 0x000fe40003f24070 */
[----:B------:R-:W-:Y:S01]  /*0730*/  ISETP.GT.U32.AND P0, PT, R10, 0xff, PT ;  /* 0x000000ff0a00780c */ /* 0x000fe20003f04070 */
[----:B------:R-:W-:Y:S01]  /*0740*/  IMAD.MOV.U32 R10, RZ, RZ, 0x2 ;  /* 0x00000002ff0a7424 */ /* 0x000fe200078e00ff */
[----:B------:R-:W-:Y:S02]  /*0750*/  SEL R8, RZ, 0x1, !P1 ;  /* 0x00000001ff087807 */ /* 0x000fe40004800000 */
[----:B------:R-:W-:Y:S02]  /*0760*/  ISETP.GT.U32.AND P2, PT, R15, 0xff, PT ;  /* 0x000000ff0f00780c */ /* 0x000fe40003f44070 */
[----:B------:R-:W-:-:S05]  /*0770*/  SHF.R.U32.HI R13, RZ, 0x8, R9 ;  /* 0x00000008ff0d7819 */ /* 0x000fca0000011609 */
[----:B------:R-:W-:Y:S02]  /*0780*/  @!P1 IMAD.MOV R10, RZ, RZ, 0x1 ;  /* 0x00000001ff0a9424 */ /* 0x000fe400078e02ff */
[----:B------:R-:W-:-:S04]  /*0790*/  @!P0 IMAD.MOV R10, RZ, RZ, R8 ;  /* 0x000000ffff0a8224 */ /* 0x000fc800078e0208 */
[----:B------:R-:W-:Y:S02]  /*07a0*/  VIADD R11, R10, 0x1 ;  /* 0x000000010a0b7836 */ /* 0x000fe40000000000 */
[----:B------:R-:W-:Y:S02]  /*07b0*/  @!P2 IMAD.MOV R11, RZ, RZ, R10 ;  /* 0x000000ffff0ba224 */ /* 0x000fe400078e020a */
[----:B--2---:R-:W-:-:S04]  /*07c0*/  IMAD R8, R2, R21, RZ ;  /* 0x0000001502087224 */ /* 0x004fc800078e02ff */
[----:B------:R-:W-:-:S04]  /*07d0*/  IMAD.IADD R12, R8, 0x1, R13 ;  /* 0x00000001080c7824 */ /* 0x000fc800078e020d */
[----:B------:R-:W-:-:S05]  /*07e0*/  IMAD.IADD R14, R12, 0x1, R3 ;  /* 0x000000010c0e7824 */ /* 0x000fca00078e0203 */
[----:B------:R-:W-:-:S05]  /*07f0*/  IADD3 R15, PT, PT, R14, R11, RZ ;  /* 0x0000000b0e0f7210 */ /* 0x000fca0007ffe0ff */
[----:B------:R1:W-:Y:S04]  /*0800*/  STG.E.U8 desc[UR36][R4.64], R15 ;  /* 0x0000000f04007986 */ /* 0x0003e8000c101124 */
[----:B0-----:R-:W2:Y:S01]  /*0810*/  LDG.E.U8 R17, desc[UR36][R6.64+0x1] ;  /* 0x0000012406117981 */ /* 0x001ea2000c1e1100 */
[----:B------:R-:W-:Y:S02]  /*0820*/  LOP3.LUT R12, R12, 0xff, RZ, 0xc0, !PT ;  /* 0x000000ff0c0c7812 */ /* 0x000fe400078ec0ff */
[----:B------:R-:W-:Y:S02]  /*0830*/  LOP3.LUT R10, R13, 0xff, RZ, 0xc0, !PT ;  /* 0x000000ff0d0a7812 */ /* 0x000fe400078ec0ff */
[----:B------:R-:W-:Y:S01]  /*0840*/  LOP3.LUT R14, R14, 0xff, RZ, 0xc0, !PT ;  /* 0x000000ff0e0e7812 */ /* 0x000fe200078ec0ff */
[----:B------:R-:W-:Y:S01]  /*0850*/  IMAD.IADD R12, R12, 0x1, R3 ;  /* 0x000000010c0c7824 */ /* 0x000fe200078e0203 */
[----:B------:R-:W-:-:S03]  /*0860*/  LOP3.LUT R3, R8, 0xff, RZ, 0xc0, !PT ;  /* 0x000000ff08037812 */ /* 0x000fc600078ec0ff */
[----:B------:R-:W-:Y:S01]  /*0870*/  IMAD.IADD R14, R14, 0x1, R11 ;  /* 0x000000010e0e7824 */ /* 0x000fe200078e020b */
[----:B------:R-:W-:Y:S01]  /*0880*/  ISETP.GT.U32.AND P1, PT, R12, 0xff, PT ;  /* 0x000000ff0c00780c */ /* 0x000fe20003f24070 */
[----:B------:R-:W-:Y:S01]  /*0890*/  IMAD.IADD R3, R3, 0x1, R10 ;  /* 0x0000000103037824 */ /* 0x000fe200078e020a */
[----:B------:R-:W-:Y:S01]  /*08a0*/  SHF.R.U32.HI R12, RZ, 0x8, R8 ;  /* 0x00000008ff0c7819 */ /* 0x000fe20000011608 */
[----:B------:R-:W-:Y:S01]  /*08b0*/  IMAD.MOV.U32 R10, RZ, RZ, 0x2 ;  /* 0x00000002ff0a7424 */ /* 0x000fe200078e00ff */
[----:B------:R-:W-:Y:S02]  /*08c0*/  ISETP.GT.U32.AND P2, PT, R14, 0xff, PT ;  /* 0x000000ff0e00780c */ /* 0x000fe40003f44070 */
[----:B------:R-:W-:Y:S02]  /*08d0*/  ISETP.GT.U32.AND P0, PT, R3, 0xff, PT ;  /* 0x000000ff0300780c */ /* 0x000fe40003f04070 */
[----:B------:R-:W-:-:S05]  /*08e0*/  SEL R3, RZ, 0x1, !P1 ;  /* 0x00000001ff037807 */ /* 0x000fca0004800000 */
[----:B------:R-:W-:-:S06]  /*08f0*/  @!P1 IMAD.MOV R10, RZ, RZ, 0x1 ;  /* 0x00000001ff0a9424 */ /* 0x000fcc00078e02ff */
[----:B------:R-:W-:-:S04]  /*0900*/  @!P0 IMAD.MOV R10, RZ, RZ, R3 ;  /* 0x000000ffff0a8224 */ /* 0x000fc800078e0203 */
[----:B------:R-:W-:Y:S02]  /*0910*/  VIADD R11, R10, 0x1 ;  /* 0x000000010a0b7836 */ /* 0x000fe40000000000 */
[----:B------:R-:W-:Y:S02]  /*0920*/  @!P2 IMAD.MOV R11, RZ, RZ, R10 ;  /* 0x000000ffff0ba224 */ /* 0x000fe400078e020a */
[----:B--2---:R-:W-:-:S05]  /*0930*/  IMAD R3, R2, R17, RZ ;  /* 0x0000001102037224 */ /* 0x004fca00078e02ff */
[----:B------:R-:W-:-:S04]  /*0940*/  IADD3 R14, PT, PT, R12, R3, RZ ;  /* 0x000000030c0e7210 */ /* 0x000fc80007ffe0ff */
[----:B------:R-:W-:-:S05]  /*0950*/  LEA.HI R10, R9, R14, RZ, 0x10 ;  /* 0x0000000e090a7211 */ /* 0x000fca00078f80ff */
[----:B------:R-:W-:-:S05]  /*0960*/  IMAD.IADD R13, R10, 0x1, R11 ;  /* 0x000000010a0d7824 */ /* 0x000fca00078e020b */
[----:B------:R0:W-:Y:S04]  /*0970*/  STG.E.U8 desc[UR36][R4.64+0x1], R13 ;  /* 0x0000010d04007986 */ /* 0x0001e8000c101124 */
[----:B-1----:R-:W2:Y:S01]  /*0980*/  LDG.E.U8 R15, desc[UR36][R6.64+0x2] ;  /* 0x00000224060f7981 */ /* 0x002ea2000c1e1100 */
[----:B------:R-:W-:Y:S02]  /*0990*/  LOP3.LUT R14, R14, 0xff, RZ, 0xc0, !PT ;  /* 0x000000ff0e0e7812 */ /* 0x000fe400078ec0ff */
[----:B------:R-:W-:Y:S02]  /*09a0*/  LOP3.LUT R12, R12, 0xff, RZ, 0xc0, !PT ;  /* 0x000000ff0c0c7812 */ /* 0x000fe400078ec0ff */
[----:B------:R-:W-:Y:S02]  /*09b0*/  LEA.HI R14, R9, R14, RZ, 0x10 ;  /* 0x0000000e090e7211 */ /* 0x000fe400078f80ff */
[----:B------:R-:W-:-:S02]  /*09c0*/  LOP3.LUT R9, R3, 0xff, RZ, 0xc0, !PT ;  /* 0x000000ff03097812 */ /* 0x000fc400078ec0ff */
[----:B------:R-:W-:Y:S02]  /*09d0*/  ISETP.GT.U32.AND P1, PT, R14, 0xff, PT ;  /* 0x000000ff0e00780c */ /* 0x000fe40003f24070 */
[----:B------:R-:W-:Y:S01]  /*09e0*/  LOP3.LUT R10, R10, 0xff, RZ, 0xc0, !PT ;  /* 0x000000ff0a0a7812 */ /* 0x000fe200078ec0ff */
[----:B------:R-:W-:Y:S01]  /*09f0*/  IMAD.IADD R9, R9, 0x1, R12 ;  /* 0x0000000109097824 */ /* 0x000fe200078e020c */
[----:B------:R-:W-:-:S03]  /*0a00*/  SHF.R.U32.HI R12, RZ, 0x8, R3 ;  /* 0x00000008ff0c7819 */ /* 0x000fc60000011603 */
[----:B------:R-:W-:Y:S01]  /*0a10*/  IMAD.IADD R11, R10, 0x1, R11 ;  /* 0x000000010a0b7824 */ /* 0x000fe200078e020b */
[----:B------:R-:W-:Y:S01]  /*0a20*/  ISETP.GT.U32.AND P0, PT, R9, 0xff, PT ;  /* 0x000000ff0900780c */ /* 0x000fe20003f04070 */
[----:B------:R-:W-:Y:S01]  /*0a30*/  IMAD.MOV.U32 R10, RZ, RZ, 0x2 ;  /* 0x00000002ff0a7424 */ /* 0x000fe200078e00ff */
[----:B------:R-:W-:Y:S02]  /*0a40*/  SEL R9, RZ, 0x1, !P1 ;  /* 0x00000001ff097807 */ /* 0x000fe40004800000 */
[----:B------:R-:W-:Y:S01]  /*0a50*/  ISETP.GT.U32.AND P2, PT, R11, 0xff, PT ;  /* 0x000000ff0b00780c */ /* 0x000fe20003f44070 */
[----:B------:R-:W-:-:S08]  /*0a60*/  @!P1 IMAD.MOV R10, RZ, RZ, 0x1 ;  /* 0x00000001ff0a9424 */ /* 0x000fd000078e02ff */
[----:B------:R-:W-:-:S05]  /*0a70*/  @!P0 IMAD.MOV R10, RZ, RZ, R9 ;  /* 0x000000ffff0a8224 */ /* 0x000fca00078e0209 */
[----:B------:R-:W-:Y:S01]  /*0a80*/  IADD3 R11, PT, PT, R10, 0x1, RZ ;  /* 0x000000010a0b7810 */ /* 0x000fe20007ffe0ff */
[----:B------:R-:W-:Y:S02]  /*0a90*/  @!P2 IMAD.MOV R11, RZ, RZ, R10 ;  /* 0x000000ffff0ba224 */ /* 0x000fe400078e020a */
[----:B--2---:R-:W-:-:S04]  /*0aa0*/  IMAD R9, R2, R15, RZ ;  /* 0x0000000f02097224 */ /* 0x004fc800078e02ff */
[----:B0-----:R-:W-:-:S05]  /*0ab0*/  IMAD.IADD R13, R9, 0x1, R12 ;  /* 0x00000001090d7824 */ /* 0x001fca00078e020c */
[----:B------:R-:W-:-:S05]  /*0ac0*/  LEA.HI R10, R8, R13, RZ, 0x10 ;  /* 0x0000000d080a7211 */ /* 0x000fca00078f80ff */
[----:B------:R-:W-:-:S05]  /*0ad0*/  IMAD.IADD R17, R10, 0x1, R11 ;  /* 0x000000010a117824 */ /* 0x000fca00078e020b */
[----:B------:R0:W-:Y:S04]  /*0ae0*/  STG.E.U8 desc[UR36][R4.64+0x2], R17 ;  /* 0x0000021104007986 */ /* 0x0001e8000c101124 */
[----:B------:R-:W2:Y:S01]  /*0af0*/  LDG.E.U8 R21, desc[UR36][R6.64+0x3] ;  /* 0x0000032406157981 */ /* 0x000ea2000c1e1100 */
        /* <DEDUP_REMOVED lines=14> */
[----:B------:R-:W-:-:S05]  /*0be0*/  @!P0 IADD3 R10, PT, PT, R8, RZ, RZ ;  /* 0x000000ff080a8210 */ /* 0x000fca0007ffe0ff */
[----:B------:R-:W-:Y:S02]  /*0bf0*/  VIADD R11, R10, 0x1 ;  /* 0x000000010a0b7836 */ /* 0x000fe40000000000 */
[----:B------:R-:W-:Y:S02]  /*0c00*/  @!P2 IMAD.MOV R11, RZ, RZ, R10 ;  /* 0x000000ffff0ba224 */ /* 0x000fe400078e020a */
[----:B--2---:R-:W-:-:S04]  /*0c10*/  IMAD R8, R2, R21, RZ ;  /* 0x0000001502087224 */ /* 0x004fc800078e02ff */
[----:B------:R-:W-:-:S05]  /*0c20*/  IMAD.IADD R12, R13, 0x1, R8 ;  /* 0x000000010d0c7824 */ /* 0x000fca00078e0208 */
[----:B------:R-:W-:-:S05]  /*0c30*/  LEA.HI R14, R3, R12, RZ, 0x10 ;  /* 0x0000000c030e7211 */ /* 0x000fca00078f80ff */
[----:B------:R-:W-:-:S05]  /*0c40*/  IMAD.IADD R15, R14, 0x1, R11 ;  /* 0x000000010e0f7824 */ /* 0x000fca00078e020b */
[----:B------:R1:W-:Y:S04]  /*0c50*/  STG.E.U8 desc[UR36][R4.64+0x3], R15 ;  /* 0x0000030f04007986 */ /* 0x0003e8000c101124 */
[----:B0-----:R-:W2:Y:S01]  /*0c60*/  LDG.E.U8 R17, desc[UR36][R6.64+0x4] ;  /* 0x0000042406117981 */ /* 0x001ea2000c1e1100 */
[----:B------:R-:W-:Y:S02]  /*0c70*/  LOP3.LUT R12, R12, 0xff, RZ, 0xc0, !PT ;  /* 0x000000ff0c0c7812 */ /* 0x000fe400078ec0ff */
[----:B------:R-:W-:Y:S02]  /*0c80*/  LOP3.LUT R10, R13, 0xff, RZ, 0xc0, !PT ;  /* 0x000000ff0d0a7812 */ /* 0x000fe400078ec0ff */
[----:B------:R-:W-:Y:S02]  /*0c90*/  LEA.HI R12, R3, R12, RZ, 0x10 ;  /* 0x0000000c030c7211 */ /* 0x000fe400078f80ff */
[----:B------:R-:W-:-:S02]  /*0ca0*/  LOP3.LUT R3, R8, 0xff, RZ, 0xc0, !PT ;  /* 0x000000ff08037812 */ /* 0x000fc400078ec0ff */
[----:B------:R-:W-:Y:S02]  /*0cb0*/  ISETP.GT.U32.AND P1, PT, R12, 0xff, PT ;  /* 0x000000ff0c00780c */ /* 0x000fe40003f24070 */
[----:B------:R-:W-:Y:S01]  /*0cc0*/  LOP3.LUT R14, R14, 0xff, RZ, 0xc0, !PT ;  /* 0x000000ff0e0e7812 */ /* 0x000fe200078ec0ff */
[----:B------:R-:W-:Y:S01]  /*0cd0*/  IMAD.IADD R3, R3, 0x1, R10 ;  /* 0x0000000103037824 */ /* 0x000fe200078e020a */
[----:B------:R-:W-:Y:S01]  /*0ce0*/  SHF.R.U32.HI R12, RZ, 0x8, R8 ;  /* 0x00000008ff0c7819 */ /* 0x000fe20000011608 */
[----:B------:R-:W-:Y:S02]  /*0cf0*/  IMAD.MOV.U32 R10, RZ, RZ, 0x2 ;  /* 0x00000002ff0a7424 */ /* 0x000fe400078e00ff */
[----:B------:R-:W-:Y:S01]  /*0d00*/  IMAD.IADD R14, R14, 0x1, R11 ;  /* 0x000000010e0e7824 */ /* 0x000fe200078e020b */
[----:B------:R-:W-:Y:S02]  /*0d10*/  ISETP.GT.U32.AND P0, PT, R3, 0xff, PT ;  /* 0x000000ff0300780c */ /* 0x000fe40003f04070 */
[----:B------:R-:W-:-:S02]  /*0d20*/  SEL R3, RZ, 0x1, !P1 ;  /* 0x00000001ff037807 */ /* 0x000fc40004800000 */
[----:B------:R-:W-:Y:S02]  /*0d30*/  ISETP.GT.U32.AND P2, PT, R14, 0xff, PT ;  /* 0x000000ff0e00780c */ /* 0x000fe40003f44070 */
[----:B------:R-:W-:-:S07]  /*0d40*/  @!P1 IADD3 R10, PT, PT, RZ, 0x1, RZ ;  /* 0x00000001ff0a9810 */ /* 0x000fce0007ffe0ff */
[----:B------:R-:W-:-:S04]  /*0d50*/  @!P0 IMAD.MOV R10, RZ, RZ, R3 ;  /* 0x000000ffff0a8224 */ /* 0x000fc800078e0203 */
[----:B------:R-:W-:Y:S02]  /*0d60*/  VIADD R11, R10, 0x1 ;  /* 0x000000010a0b7836 */ /* 0x000fe40000000000 */
[----:B------:R-:W-:Y:S02]  /*0d70*/  @!P2 IMAD.MOV R11, RZ, RZ, R10 ;  /* 0x000000ffff0ba224 */ /* 0x000fe400078e020a */
[----:B--2---:R-:W-:-:S04]  /*0d80*/  IMAD R3, R2, R17, RZ ;  /* 0x0000001102037224 */ /* 0x004fc800078e02ff */
[----:B------:R-:W-:-:S05]  /*0d90*/  IMAD.IADD R14, R3, 0x1, R12 ;  /* 0x00000001030e7824 */ /* 0x000fca00078e020c */
        /* <DEDUP_REMOVED lines=13> */
[----:B------:R-:W-:Y:S02]  /*0e70*/  ISETP.GT.U32.AND P0, PT, R9, 0xff, PT ;  /* 0x000000ff0900780c */ /* 0x000fe40003f04070 */
[----:B------:R-:W-:Y:S02]  /*0e80*/  SEL R9, RZ, 0x1, !P1 ;  /* 0x00000001ff097807 */ /* 0x000fe40004800000 */
[----:B------:R-:W-:Y:S02]  /*0e90*/  ISETP.GT.U32.AND P2, PT, R11, 0xff, PT ;  /* 0x000000ff0b00780c */ /* 0x000fe40003f44070 */
[----:B------:R-:W-:Y:S01]  /*0ea0*/  MOV R10, 0x2 ;  /* 0x00000002000a7802 */ /* 0x000fe20000000f00 */
[----:B------:R-:W-:-:S06]  /*0eb0*/  @!P1 IMAD.MOV R10, RZ, RZ, 0x1 ;  /* 0x00000001ff0a9424 */ /* 0x000fcc00078e02ff */
[----:B------:R-:W-:-:S04]  /*0ec0*/  @!P0 IMAD.MOV R10, RZ, RZ, R9 ;  /* 0x000000ffff0a8224 */ /* 0x000fc800078e0209 */
[----:B------:R-:W-:Y:S02]  /*0ed0*/  VIADD R11, R10, 0x1 ;  /* 0x000000010a0b7836 */ /* 0x000fe40000000000 */
        /* <DEDUP_REMOVED lines=14> */
[----:B------:R-:W-:Y:S02]  /*0fc0*/  SHF.R.U32.HI R13, RZ, 0x8, R9 ;  /* 0x00000008ff0d7819 */ /* 0x000fe40000011609 */
[----:B------:R-:W-:Y:S01]  /*0fd0*/  IADD3 R11, PT, PT, R10, R11, RZ ;  /* 0x0000000b0a0b7210 */ /* 0x000fe20007ffe0ff */
[----:B------:R-:W-:Y:S01]  /*0fe0*/  IMAD.MOV.U32 R10, RZ, RZ, 0x2 ;  /* 0x00000002ff0a7424 */ /* 0x000fe200078e00ff */
[----:B------:R-:W-:Y:S02]  /*0ff0*/  ISETP.GT.U32.AND P0, PT, R8, 0xff, PT ;  /* 0x000000ff0800780c */ /* 0x000fe40003f04070 */
[----:B------:R-:W-:-:S02]  /*1000*/  SEL R8, RZ, 0x1, !P1 ;  /* 0x00000001ff087807 */ /* 0x000fc40004800000 */
[----:B------:R-:W-:Y:S01]  /*1010*/  ISETP.GT.U32.AND P2, PT, R11, 0xff, PT ;  /* 0x000000ff0b00780c */ /* 0x000fe20003f44070 */
[----:B------:R-:W-:-:S08]  /*1020*/  @!P1 IMAD.MOV R10, RZ, RZ, 0x1 ;  /* 0x00000001ff0a9424 */ /* 0x000fd000078e02ff */
[----:B------:R-:W-:-:S04]  /*1030*/  @!P0 IMAD.MOV R10, RZ, RZ, R8 ;  /* 0x000000ffff0a8224 */ /* 0x000fc800078e0208 */
[----:B------:R-:W-:Y:S02]  /*1040*/  VIADD R12, R10, 0x1 ;  /* 0x000000010a0c7836 */ /* 0x000fe40000000000 */
[----:B------:R-:W-:Y:S02]  /*1050*/  @!P2 IMAD.MOV R12, RZ, RZ, R10 ;  /* 0x000000ffff0ca224 */ /* 0x000fe400078e020a */
[----:B--2---:R-:W-:-:S04]  /*1060*/  IMAD R8, R2, R21, RZ ;  /* 0x0000001502087224 */ /* 0x004fc800078e02ff */
[----:B------:R-:W-:-:S05]  /*1070*/  IMAD.IADD R14, R8, 0x1, R13 ;  /* 0x00000001080e7824 */ /* 0x000fca00078e020d */
[----:B------:R-:W-:-:S05]  /*1080*/  LEA.HI R15, R3, R14, RZ, 0x10 ;  /* 0x0000000e030f7211 */ /* 0x000fca00078f80ff */
[----:B0-----:R-:W-:-:S05]  /*1090*/  IMAD.IADD R17, R15, 0x1, R12 ;  /* 0x000000010f117824 */ /* 0x001fca00078e020c */
[----:B------:R-:W-:Y:S04]  /*10a0*/  STG.E.U8 desc[UR36][R4.64+0x6], R17 ;  /* 0x0000061104007986 */ /* 0x000fe8000c101124 */
[----:B------:R-:W2:Y:S01]  /*10b0*/  LDG.E.U8 R11, desc[UR36][R6.64+0x7] ;  /* 0x00000724060b7981 */ /* 0x000ea2000c1e1100 */
[----:B------:R-:W-:Y:S02]  /*10c0*/  LOP3.LUT R14, R14, 0xff, RZ, 0xc0, !PT ;  /* 0x000000ff0e0e7812 */ /* 0x000fe400078ec0ff */
[----:B------:R-:W-:Y:S02]  /*10d0*/  LOP3.LUT R10, R13, 0xff, RZ, 0xc0, !PT ;  /* 0x000000ff0d0a7812 */ /* 0x000fe400078ec0ff */
[----:B------:R-:W-:Y:S02]  /*10e0*/  LEA.HI R14, R3, R14, RZ, 0x10 ;  /* 0x0000000e030e7211 */ /* 0x000fe400078f80ff */
[----:B------:R-:W-:-:S02]  /*10f0*/  LOP3.LUT R3, R8, 0xff, RZ, 0xc0, !PT ;  /* 0x000000ff08037812 */ /* 0x000fc400078ec0ff */
[----:B------:R-:W-:Y:S02]  /*1100*/  ISETP.GT.U32.AND P1, PT, R14, 0xff, PT ;  /* 0x000000ff0e00780c */ /* 0x000fe40003f24070 */
[----:B------:R-:W-:Y:S02]  /*1110*/  IADD3 R3, PT, PT, R3, R10, RZ ;  /* 0x0000000a03037210 */ /* 0x000fe40007ffe0ff */
[----:B------:R-:W-:Y:S02]  /*1120*/  LOP3.LUT R15, R15, 0xff, RZ, 0xc0, !PT ;  /* 0x000000ff0f0f7812 */ /* 0x000fe400078ec0ff */
[----:B------:R-:W-:Y:S02]  /*1130*/  ISETP.GT.U32.AND P0, PT, R3, 0xff, PT ;  /* 0x000000ff0300780c */ /* 0x000fe40003f04070 */
[----:B------:R-:W-:Y:S01]  /*1140*/  SEL R3, RZ, 0x1, !P1 ;  /* 0x00000001ff037807 */ /* 0x000fe20004800000 */
[----:B------:R-:W-:Y:S01]  /*1150*/  IMAD.IADD R15, R15, 0x1, R12 ;  /* 0x000000010f0f7824 */ /* 0x000fe200078e020c */
[----:B------:R-:W-:Y:S01]  /*1160*/  SHF.R.U32.HI R20, RZ, 0x8, R8 ;  /* 0x00000008ff147819 */ /* 0x000fe20000011608 */
[----:B------:R-:W-:-:S02]  /*1170*/  IMAD.MOV.U32 R12, RZ, RZ, 0x2 ;  /* 0x00000002ff0c7424 */ /* 0x000fc400078e00ff */
[----:B------:R-:W-:Y:S01]  /*1180*/  @!P1 IMAD.MOV R12, RZ, RZ, 0x1 ;  /* 0x00000001ff0c9424 */ /* 0x000fe200078e02ff */
[----:B------:R-:W-:-:S05]  /*1190*/  ISETP.GT.U32.AND P2, PT, R15, 0xff, PT ;  /* 0x000000ff0f00780c */ /* 0x000fca0003f44070 */
[----:B------:R-:W-:-:S04]  /*11a0*/  @!P0 IMAD.MOV R12, RZ, RZ, R3 ;  /* 0x000000ffff0c8224 */ /* 0x000fc800078e0203 */
[----:B------:R-:W-:-:S04]  /*11b0*/  VIADD R14, R12, 0x1 ;  /* 0x000000010c0e7836 */ /* 0x000fc80000000000 */
[----:B------:R-:W-:Y:S02]  /*11c0*/  @!P2 IMAD.MOV R14, RZ, RZ, R12 ;  /* 0x000000ffff0ea224 */ /* 0x000fe400078e020c */
[----:B--2---:R-:W-:-:S04]  /*11d0*/  IMAD R3, R2, R11, RZ ;  /* 0x0000000b02037224 */ /* 0x004fc800078e02ff */
[----:B------:R-:W-:-:S05]  /*11e0*/  IMAD.IADD R10, R3, 0x1, R20 ;  /* 0x00000001030a7824 */ /* 0x000fca00078e0214 */
[----:B------:R-:W-:-:S04]  /*11f0*/  LEA.HI R11, R9, R10, RZ, 0x10 ;  /* 0x0000000a090b7211 */ /* 0x000fc800078f80ff */
[----:B------:R-:W-:-:S05]  /*1200*/  IADD3 R13, PT, PT, R11, R14, RZ ;  /* 0x0000000e0b0d7210 */ /* 0x000fca0007ffe0ff */
[----:B------:R0:W-:Y:S04]  /*1210*/  STG.E.U8 desc[UR36][R4.64+0x7], R13 ;  /* 0x0000070d04007986 */ /* 0x0001e8000c101124 */
[----:B------:R-:W2:Y:S01]  /*1220*/  LDG.E.U8 R15, desc[UR36][R6.64+0x8] ;  /* 0x00000824060f7981 */ /* 0x000ea2000c1e1100 */
[----:B------:R-:W-:Y:S01]  /*1230*/  LOP3.LUT R12, R10, 0xff, RZ, 0xc0, !PT ;  /* 0x000000ff0a0c7812 */ /* 0x000fe200078ec0ff */
[----:B------:R-:W-:Y:S01]  /*1240*/  VIADD R0, R0, 0xa ;  /* 0x0000000a00007836 */ /* 0x000fe20000000000 */
[----:B------:R-:W-:Y:S02]  /*1250*/  LOP3.LUT R10, R20, 0xff, RZ, 0xc0, !PT ;  /* 0x000000ff140a7812 */ /* 0x000fe400078ec0ff */
[----:B------:R-:W-:Y:S02]  /*1260*/  LEA.HI R12, R9, R12, RZ, 0x10 ;  /* 0x0000000c090c7211 */ /* 0x000fe400078f80ff */
[----:B------:R-:W-:-:S02]  /*1270*/  LOP3.LUT R9, R3, 0xff, RZ, 0xc0, !PT ;  /* 0x000000ff03097812 */ /* 0x000fc400078ec0ff */
[----:B------:R-:W-:Y:S02]  /*1280*/  LOP3.LUT R11, R11, 0xff, RZ, 0xc0, !PT ;  /* 0x000000ff0b0b7812 */ /* 0x000fe400078ec0ff */
[----:B------:R-:W-:Y:S01]  /*1290*/  ISETP.GT.U32.AND P1, PT, R12, 0xff, PT ;  /* 0x000000ff0c00780c */ /* 0x000fe20003f24070 */
[----:B------:R-:W-:Y:S01]  /*12a0*/  IMAD.IADD R9, R9, 0x1, R10 ;  /* 0x0000000109097824 */ /* 0x000fe200078e020a */
[----:B------:R-:W-:Y:S01]  /*12b0*/  SHF.R.U32.HI R10, RZ, 0x8, R3 ;  /* 0x00000008ff0a7819 */ /* 0x000fe20000011603 */
[----:B------:R-:W-:Y:S01]  /*12c0*/  IMAD.IADD R11, R11, 0x1, R14 ;  /* 0x000000010b0b7824 */ /* 0x000fe200078e020e */
[----:B------:R-:W-:Y:S02]  /*12d0*/  SEL R12, RZ, 0x1, !P1 ;  /* 0x00000001ff0c7807 */ /* 0x000fe40004800000 */
[----:B------:R-:W-:Y:S02]  /*12e0*/  ISETP.GT.U32.AND P0, PT, R9, 0xff, PT ;  /* 0x000000ff0900780c */ /* 0x000fe40003f04070 */
[----:B------:R-:W-:Y:S01]  /*12f0*/  ISETP.GT.U32.AND P2, PT, R11, 0xff, PT ;  /* 0x000000ff0b00780c */ /* 0x000fe20003f44070 */
[----:B--2---:R-:W-:-:S02]  /*1300*/  IMAD R9, R2, R15, RZ ;  /* 0x0000000f02097224 */ /* 0x004fc400078e02ff */
[----:B------:R-:W-:Y:S02]  /*1310*/  IMAD.MOV.U32 R15, RZ, RZ, 0x2 ;  /* 0x00000002ff0f7424 */ /* 0x000fe400078e00ff */
[----:B0-----:R-:W-:Y:S02]  /*1320*/  IMAD.IADD R13, R9, 0x1, R10 ;  /* 0x00000001090d7824 */ /* 0x001fe400078e020a */
[----:B------:R-:W-:-:S04]  /*1330*/  @!P1 IMAD.MOV R15, RZ, RZ, 0x1 ;  /* 0x00000001ff0f9424 */ /* 0x000fc800078e02ff */
[----:B------:R-:W-:Y:S01]  /*1340*/  @!P0 IMAD.MOV R15, RZ, RZ, R12 ;  /* 0x000000ffff0f8224 */ /* 0x000fe200078e020c */
[----:B------:R-:W-:Y:S02]  /*1350*/  LOP3.LUT R11, R13, 0xff, RZ, 0xc0, !PT ;  /* 0x000000ff0d0b7812 */ /* 0x000fe400078ec0ff */
[----:B------:R-:W-:Y:S01]  /*1360*/  LOP3.LUT R12, R10, 0xff, RZ, 0xc0, !PT ;  /* 0x000000ff0a0c7812 */ /* 0x000fe200078ec0ff */
[----:B------:R-:W-:Y:S01]  /*1370*/  VIADD R10, R15, 0x1 ;  /* 0x000000010f0a7836 */ /* 0x000fe20000000000 */
[C---:B------:R-:W-:Y:S01]  /*1380*/  LEA.HI R14, R8.reuse, R11, RZ, 0x10 ;  /* 0x0000000b080e7211 */ /* 0x040fe200078f80ff */
[----:B------:R-:W-:Y:S01]  /*1390*/  @!P2 IMAD.MOV R10, RZ, RZ, R15 ;  /* 0x000000ffff0aa224 */ /* 0x000fe200078e020f */
[----:B------:R-:W-:Y:S02]  /*13a0*/  LOP3.LUT R11, R9, 0xff, RZ, 0xc0, !PT ;  /* 0x000000ff090b7812 */ /* 0x000fe400078ec0ff */
[----:B------:R-:W-:Y:S02]  /*13b0*/  LEA.HI R13, R8, R13, RZ, 0x10 ;  /* 0x0000000d080d7211 */ /* 0x000fe400078f80ff */
[----:B------:R-:W-:-:S02]  /*13c0*/  IADD3 R11, PT, PT, R11, R12, RZ ;  /* 0x0000000c0b0b7210 */ /* 0x000fc40007ffe0ff */
[----:B------:R-:W-:Y:S02]  /*13d0*/  ISETP.GT.U32.AND P3, PT, R14, 0xff, PT ;  /* 0x000000ff0e00780c */ /* 0x000fe40003f64070 */
[----:B------:R-:W-:Y:S01]  /*13e0*/  ISETP.GT.U32.AND P1, PT, R11, 0xff, PT ;  /* 0x000000ff0b00780c */ /* 0x000fe20003f24070 */
[----:B------:R-:W-:Y:S01]  /*13f0*/  IMAD.MOV.U32 R11, RZ, RZ, 0x2 ;  /* 0x00000002ff0b7424 */ /* 0x000fe200078e00ff */
[C---:B------:R-:W-:Y:S01]  /*1400*/  LOP3.LUT R15, R13.reuse, 0xff, RZ, 0xc0, !PT ;  /* 0x000000ff0d0f7812 */ /* 0x040fe200078ec0ff */
[--C-:B------:R-:W-:Y:S01]  /*1410*/  IMAD.IADD R13, R13, 0x1, R10.reuse ;  /* 0x000000010d0d7824 */ /* 0x100fe200078e020a */
[----:B------:R-:W-:Y:S02]  /*1420*/  SEL R8, RZ, 0x1, !P3 ;  /* 0x00000001ff087807 */ /* 0x000fe40005800000 */
[----:B------:R-:W-:Y:S01]  /*1430*/  SHF.R.U32.HI R12, RZ, 0x8, R9 ;  /* 0x00000008ff0c7819 */ /* 0x000fe20000011609 */
[----:B------:R-:W-:Y:S01]  /*1440*/  IMAD.IADD R15, R15, 0x1, R10 ;  /* 0x000000010f0f7824 */ /* 0x000fe200078e020a */
[----:B------:R0:W-:Y:S01]  /*1450*/  STG.E.U8 desc[UR36][R4.64+0x8], R13 ;  /* 0x0000080d04007986 */ /* 0x0001e2000c101124 */
[----:B------:R-:W-:-:S02]  /*1460*/  IADD3 R10, P2, PT, R4, 0xa, RZ ;  /* 0x0000000a040a7810 */ /* 0x000fc40007f5e0ff */
[----:B------:R-:W-:Y:S01]  /*1470*/  @!P3 IMAD.MOV R11, RZ, RZ, 0x1 ;  /* 0x00000001ff0bb424 */ /* 0x000fe200078e02ff */
[----:B------:R-:W-:Y:S01]  /*1480*/  ISETP.GT.U32.AND P0, PT, R15, 0xff, PT ;  /* 0x000000ff0f00780c */ /* 0x000fe20003f04070 */
[----:B------:R-:W-:Y:S01]  /*1490*/  @!P1 IMAD.MOV R11, RZ, RZ, R8 ;  /* 0x000000ffff0b9224 */ /* 0x000fe200078e0208 */
[----:B------:R-:W-:Y:S01]  /*14a0*/  ISETP.NE.AND P1, PT, R0, 0x20, PT ;  /* 0x000000200000780c */ /* 0x000fe20003f25270 */
[----:B------:R-:W-:Y:S01]  /*14b0*/  IMAD.X R21, RZ, RZ, R5, P2 ;  /* 0x000000ffff157224 */ /* 0x000fe200010e0605 */
[----:B------:R-:W-:Y:S02]  /*14c0*/  IADD3 R14, P3, PT, R6, 0xa, RZ ;  /* 0x0000000a060e7810 */ /* 0x000fe40007f7e0ff */
[----:B------:R-:W-:-:S03]  /*14d0*/  IADD3 R8, PT, PT, R11, 0x1, RZ ;  /* 0x000000010b087810 */ /* 0x000fc60007ffe0ff */
[----:B------:R-:W-:-:S04]  /*14e0*/  IMAD.X R7, RZ, RZ, R7, P3 ;  /* 0x000000ffff077224 */ /* 0x000fc800018e0607 */
[----:B------:R-:W-:Y:S01]  /*14f0*/  @!P0 IMAD.MOV R8, RZ, RZ, R11 ;  /* 0x000000ffff088224 */ /* 0x000fe200078e020b */
[----:B------:R-:W-:Y:S02]  /*1500*/  SHF.R.U32.HI R11, RZ, 0x10, R3 ;  /* 0x00000010ff0b7819 */ /* 0x000fe40000011603 */
[----:B------:R-:W-:Y:S01]  /*1510*/  SHF.R.U32.HI R3, RZ, 0x10, R9 ;  /* 0x00000010ff037819 */ /* 0x000fe20000011609 */
[----:B0-----:R-:W-:Y:S06]  /*1520*/  @P1 BRA `(.L_x_6) ;  /* 0xfffffff000381947 */ /* 0x001fec000383ffff */
[----:B------:R-:W-:Y:S05]  /*1530*/  BSYNC.RECONVERGENT B0 ;  /* 0x0000000000007941 */ /* 0x000fea0003800200 */
.L_x_5:
[----:B------:R-:W-:Y:S01]  /*1540*/  IMAD.IADD R5, R11, 0x1, R12 ;  /* 0x000000010b057824 */ /* 0x000fe200078e020c */
[----:B------:R-:W-:Y:S01]  /*1550*/  LOP3.LUT R12, R12, 0xff, RZ, 0xc0, !PT ;  /* 0x000000ff0c0c7812 */ /* 0x000fe200078ec0ff */
[----:B------:R-:W-:Y:S01]  /*1560*/  IMAD.MOV.U32 R2, RZ, RZ, 0x2 ;  /* 0x00000002ff027424 */ /* 0x000fe200078e00ff */
[----:B------:R-:W-:Y:S01]  /*1570*/  BSSY.RECONVERGENT B0, `(.L_x_7) ;  /* 0x000005b000007945 */ /* 0x000fe20003800200 */
[----:B------:R-:W-:Y:S01]  /*1580*/  VIADD R6, R16, 0x20 ;  /* 0x0000002010067836 */ /* 0x000fe20000000000 */
[----:B------:R-:W-:Y:S01]  /*1590*/  LOP3.LUT R7, R5, 0xff, RZ, 0xc0, !PT ;  /* 0x000000ff05077812 */ /* 0x000fe200078ec0ff */
[----:B------:R-:W-:Y:S01]  /*15a0*/  IMAD.IADD R12, R11, 0x1, R12 ;  /* 0x000000010b0c7824 */ /* 0x000fe200078e020c */
[C---:B------:R-:W-:Y:S01]  /*15b0*/  IADD3 R5, PT, PT, R8.reuse, R5, RZ ;  /* 0x0000000508057210 */ /* 0x040fe20007ffe0ff */
[----:B------:R-:W-:Y:S01]  /*15c0*/  IMAD.MOV.U32 R11, RZ, RZ, RZ ;  /* 0x000000ffff0b7224 */ /* 0x000fe200078e00ff */
[----:B------:R-:W-:Y:S01]  /*15d0*/  LOP3.LUT R9, R29, 0x7ffffffc, RZ, 0xc0, !PT ;  /* 0x7ffffffc1d097812 */ /* 0x000fe200078ec0ff */
[----:B------:R-:W-:Y:S01]  /*15e0*/  IMAD.IADD R7, R8, 0x1, R7 ;  /* 0x0000000108077824 */ /* 0x000fe200078e0207 */
[----:B------:R-:W-:Y:S01]  /*15f0*/  ISETP.GT.U32.AND P0, PT, R12, 0xff, PT ;  /* 0x000000ff0c00780c */ /* 0x000fe20003f04070 */
[----:B------:R0:W-:Y:S03]  /*1600*/  STG.E.U8 desc[UR36][R18.64+0x20], R5 ;  /* 0x0000200512007986 */ /* 0x0001e6000c101124 */
[----:B------:R-:W-:Y:S01]  /*1610*/  ISETP.GT.U32.AND P1, PT, R7, 0xff, PT ;  /* 0x000000ff0700780c */ /* 0x000fe20003f24070 */
[----:B------:R-:W-:Y:S01]  /*1620*/  IMAD.IADD R7, R31, 0x1, -R16 ;  /* 0x000000011f077824 */ /* 0x000fe200078e0a10 */
[----:B------:R-:W-:-:S11]  /*1630*/  SEL R0, RZ, 0x1, !P0 ;  /* 0x00000001ff007807 */ /* 0x000fd60004000000 */
[----:B------:R-:W-:-:S05]  /*1640*/  @P1 SEL R0, R2, 0x1, P0 ;  /* 0x0000000102001807 */ /* 0x000fca0000000000 */
[----:B------:R-:W-:Y:S02]  /*1650*/  IMAD.IADD R3, R3, 0x1, R0 ;  /* 0x0000000103037824 */ /* 0x000fe400078e0200 */
[----:B------:R-:W-:-:S03]  /*1660*/  IMAD.MOV.U32 R0, RZ, RZ, RZ ;  /* 0x000000ffff007224 */ /* 0x000fc600078e00ff */
[----:B------:R0:W-:Y:S04]  /*1670*/  STG.E.U8 desc[UR36][R18.64+0x21], R3 ;  /* 0x0000210312007986 */ /* 0x0001e8000c101124 */
.L_x_8:
[----:B-1----:R-:W1:Y:S01]  /*1680*/  LDCU.64 UR4, c[0x0][0x388] ;  /* 0x00007100ff0477ac */ /* 0x002e620008000a00 */
[----:B------:R-:W-:Y:S01]  /*1690*/  ISETP.GE.U32.AND P1, PT, R11, R6, PT ;  /* 0x000000060b00720c */ /* 0x000fe20003f26070 */
[--C-:B0-----:R-:W-:Y:S01]  /*16a0*/  IMAD.IADD R5, R7, 0x1, R11.reuse ;  /* 0x0000000107057824 */ /* 0x101fe200078e020b */
[----:B------:R-:W-:Y:S02]  /*16b0*/  IADD3 R3, PT, PT, R31, 0x1fffe, R11 ;  /* 0x0001fffe1f037810 */ /* 0x000fe40007ffe00b */
[----:B------:R-:W-:Y:S02]  /*16c0*/  ISETP.LT.U32.OR P1, PT, R11, R16, P1 ;  /* 0x000000100b00720c */ /* 0x000fe40000f21470 */
[----:B-1----:R-:W-:Y:S02]  /*16d0*/  IADD3 R2, P0, PT, R3, UR4, RZ ;  /* 0x0000000403027c10 */ /* 0x002fe4000ff1e0ff */
[----:B------:R-:W-:Y:S02]  /*16e0*/  IADD3 R4, P2, PT, R5, UR4, RZ ;  /* 0x0000000405047c10 */ /* 0x000fe4000ff5e0ff */
[----:B------:R-:W-:-:S02]  /*16f0*/  LEA.HI.X.SX32 R3, R3, UR5, 0x1, P0 ;  /* 0x0000000503037c11 */ /* 0x000fc400080f0eff */
[----:B------:R-:W-:-:S05]  /*1700*/  LEA.HI.X.SX32 R5, R5, UR5, 0x1, P2 ;  /* 0x0000000505057c11 */ /* 0x000fca00090f0eff */
[----:B------:R-:W2:Y:S04]  /*1710*/  @!P1 LDG.E.U8 R13, desc[UR36][R2.64] ;  /* 0x00000024020d9981 */ /* 0x000ea8000c1e1100 */
[----:B------:R-:W2:Y:S01]  /*1720*/  @!P1 LDG.E.U8 R8, desc[UR36][R4.64] ;  /* 0x0000002404089981 */ /* 0x000ea2000c1e1100 */
[C---:B------:R-:W-:Y:S01]  /*1730*/  ISETP.GT.U32.AND P2, PT, R11.reuse, R6, PT ;  /* 0x000000060b00720c */ /* 0x040fe20003f44070 */
[----:B------:R-:W-:Y:S01]  /*1740*/  VIADD R21, R11, 0x1 ;  /* 0x000000010b157836 */ /* 0x000fe20000000000 */
[----:B--2---:R-:W-:-:S05]  /*1750*/  @!P1 IADD3 R15, PT, PT, R8, R13, R0 ;  /* 0x0000000d080f9210 */ /* 0x004fca0007ffe000 */
[----:B------:R0:W-:Y:S06]  /*1760*/  @!P1 STG.E.U8 desc[UR36][R2.64], R15 ;  /* 0x0000000f02009986 */ /* 0x0001ec000c101124 */
[----:B------:R-:W2:Y:S01]  /*1770*/  @P2 LDG.E.U8 R17, desc[UR36][R4.64] ;  /* 0x0000002404112981 */ /* 0x000ea2000c1e1100 */
[----:B------:R-:W-:Y:S02]  /*1780*/  @!P1 IADD3 R8, PT, PT, R8, R0, R13 ;  /* 0x0000000008089210 */ /* 0x000fe40007ffe00d */
[----:B------:R-:W-:Y:S02]  /*1790*/  ISETP.GE.U32.AND P0, PT, R21, R6, PT ;  /* 0x000000061500720c */ /* 0x000fe40003f06070 */
[----:B------:R-:W-:-:S02]  /*17a0*/  @!P1 ISETP.GT.U32.AND P3, PT, R8, 0xff, PT ;  /* 0x000000ff0800980c */ /* 0x000fc40003f64070 */
[----:B------:R-:W-:Y:S02]  /*17b0*/  ISETP.LT.U32.OR P0, PT, R21, R16, P0 ;  /* 0x000000101500720c */ /* 0x000fe40000701470 */
[----:B------:R-:W-:-:S11]  /*17c0*/  @!P1 SEL R0, RZ, 0x1, !P3 ;  /* 0x00000001ff009807 */ /* 0x000fd60005800000 */
[----:B------:R-:W0:Y:S01]  /*17d0*/  @!P0 LDG.E.U8 R13, desc[UR36][R2.64+0x1] ;  /* 0x00000124020d8981 */ /* 0x000e22000c1e1100 */
[----:B--2---:R-:W-:-:S05]  /*17e0*/  @P2 IADD3 R17, PT, PT, R0, R17, RZ ;  /* 0x0000001100112210 */ /* 0x004fca0007ffe0ff */
[----:B------:R-:W-:Y:S04]  /*17f0*/  @P2 STG.E.U8 desc[UR36][R2.64], R17 ;  /* 0x0000001102002986 */ /* 0x000fe8000c101124 */
[----:B------:R-:W0:Y:S01]  /*1800*/  @!P0 LDG.E.U8 R8, desc[UR36][R4.64+0x1] ;  /* 0x0000012404088981 */ /* 0x000e22000c1e1100 */
[----:B------:R-:W-:Y:S02]  /*1810*/  @P2 ISETP.GT.U32.AND P1, PT, R17, 0xff, PT ;  /* 0x000000ff1100280c */ /* 0x000fe40003f24070 */
[C---:B------:R-:W-:Y:S02]  /*1820*/  ISETP.GE.U32.AND P3, PT, R11.reuse, R6, PT ;  /* 0x000000060b00720c */ /* 0x040fe40003f66070 */
[----:B------:R-:W-:Y:S01]  /*1830*/  @P2 SEL R0, RZ, 0x1, !P1 ;  /* 0x00000001ff002807 */ /* 0x000fe20004800000 */
[----:B------:R-:W-:-:S03]  /*1840*/  VIADD R23, R11, 0x2 ;  /* 0x000000020b177836 */ /* 0x000fc60000000000 */
[----:B0-----:R-:W-:-:S05]  /*1850*/  @!P0 IADD3 R15, PT, PT, R8, R13, R0 ;  /* 0x0000000d080f8210 */ /* 0x001fca0007ffe000 */
[----:B------:R0:W-:Y:S04]  /*1860*/  @!P0 STG.E.U8 desc[UR36][R2.64+0x1], R15 ;  /* 0x0000010f02008986 */ /* 0x0001e8000c101124 */
[----:B------:R-:W2:Y:S01]  /*1870*/  @P3 LDG.E.U8 R21, desc[UR36][R4.64+0x1] ;  /* 0x0000012404153981 */ /* 0x000ea2000c1e1100 */
[----:B------:R-:W-:Y:S02]  /*1880*/  @!P0 IADD3 R8, PT, PT, R8, R0, R13 ;  /* 0x0000000008088210 */ /* 0x000fe40007ffe00d */
[C---:B------:R-:W-:Y:S02]  /*1890*/  ISETP.GE.U32.AND P1, PT, R23.reuse, R6, PT ;  /* 0x000000061700720c */ /* 0x040fe40003f26070 */
[----:B------:R-:W-:Y:S02]  /*18a0*/  @!P0 ISETP.GT.U32.AND P2, PT, R8, 0xff, PT ;  /* 0x000000ff0800880c */ /* 0x000fe40003f44070 */
[----:B------:R-:W-:-:S02]  /*18b0*/  ISETP.LT.U32.OR P1, PT, R23, R16, P1 ;  /* 0x000000101700720c */ /* 0x000fc40000f21470 */
[----:B------:R-:W-:-:S11]  /*18c0*/  @!P0 SEL R0, RZ, 0x1, !P2 ;  /* 0x00000001ff008807 */ /* 0x000fd60005000000 */
[----:B------:R-:W0:Y:S01]  /*18d0*/  @!P1 LDG.E.U8 R13, desc[UR36][R2.64+0x2] ;  /* 0x00000224020d9981 */ /* 0x000e22000c1e1100 */
[----:B--2---:R-:W-:-:S05]  /*18e0*/  @P3 IMAD.IADD R21, R0, 0x1, R21 ;  /* 0x0000000100153824 */ /* 0x004fca00078e0215 */
[----:B------:R-:W-:Y:S04]  /*18f0*/  @P3 STG.E.U8 desc[UR36][R2.64+0x1], R21 ;  /* 0x0000011502003986 */ /* 0x000fe8000c101124 */
[----:B------:R-:W0:Y:S01]  /*1900*/  @!P1 LDG.E.U8 R8, desc[UR36][R4.64+0x2] ;  /* 0x0000022404089981 */ /* 0x000e22000c1e1100 */
[----:B------:R-:W-:Y:S02]  /*1910*/  @P3 ISETP.GT.U32.AND P0, PT, R21, 0xff, PT ;  /* 0x000000ff1500380c */ /* 0x000fe40003f04070 */
[----:B------:R-:W-:Y:S02]  /*1920*/  ISETP.GT.U32.AND P2, PT, R23, R6, PT ;  /* 0x000000061700720c */ /* 0x000fe40003f44070 */
        /* <DEDUP_REMOVED lines=12> */
[----:B------:R1:W-:Y:S04]  /*19f0*/  @P2 STG.E.U8 desc[UR36][R2.64+0x2], R17 ;  /* 0x0000021102002986 */ /* 0x0003e8000c101124 */
[----:B------:R-:W0:Y:S01]  /*1a00*/  @!P0 LDG.E.U8 R8, desc[UR36][R4.64+0x3] ;  /* 0x0000032404088981 */ /* 0x000e22000c1e1100 */
[----:B------:R-:W-:Y:S02]  /*1a10*/  @P2 ISETP.GT.U32.AND P3, PT, R17, 0xff, PT ;  /* 0x000000ff1100280c */ /* 0x000fe40003f64070 */
[----:B------:R-:W-:Y:S02]  /*1a20*/  ISETP.GT.U32.AND P1, PT, R23, R6, PT ;  /* 0x000000061700720c */ /* 0x000fe40003f24070 */
[----:B------:R-:W-:-:S04]  /*1a30*/  @P2 SEL R0, RZ, 0x1, !P3 ;  /* 0x00000001ff002807 */ /* 0x000fc80005800000 */
[----:B0-----:R-:W-:-:S05]  /*1a40*/  @!P0 IADD3 R15, PT, PT, R8, R13, R0 ;  /* 0x0000000d080f8210 */ /* 0x001fca0007ffe000 */
[----:B------:R1:W-:Y:S04]  /*1a50*/  @!P0 STG.E.U8 desc[UR36][R2.64+0x3], R15 ;  /* 0x0000030f02008986 */ /* 0x0003e8000c101124 */
[----:B------:R-:W2:Y:S01]  /*1a60*/  @P1 LDG.E.U8 R21, desc[UR36][R4.64+0x3] ;  /* 0x0000032404151981 */ /* 0x000ea2000c1e1100 */
[----:B------:R-:W-:-:S04]  /*1a70*/  @!P0 IADD3 R8, PT, PT, R8, R0, R13 ;  /* 0x0000000008088210 */ /* 0x000fc80007ffe00d */
[----:B------:R-:W-:-:S04]  /*1a80*/  @!P0 ISETP.GT.U32.AND P2, PT, R8, 0xff, PT ;  /* 0x000000ff0800880c */ /* 0x000fc80003f44070 */
[----:B------:R-:W-:Y:S01]  /*1a90*/  @!P0 SEL R0, RZ, 0x1, !P2 ;  /* 0x00000001ff008807 */ /* 0x000fe20005000000 */
[----:B------:R-:W-:Y:S02]  /*1aa0*/  IMAD.MOV.U32 R10, RZ, RZ, R11 ;  /* 0x000000ffff0a7224 */ /* 0x000fe400078e000b */
[----:B------:R-:W-:-:S05]  /*1ab0*/  VIADD R11, R11, 0x4 ;  /* 0x000000040b0b7836 */ /* 0x000fca0000000000 */
[----:B------:R-:W-:Y:S01]  /*1ac0*/  ISETP.NE.AND P2, PT, R11, R9, PT ;  /* 0x000000090b00720c */ /* 0x000fe20003f45270 */
[----:B--2---:R-:W-:-:S05]  /*1ad0*/  @P1 IMAD.IADD R21, R0, 0x1, R21 ;  /* 0x0000000100151824 */ /* 0x004fca00078e0215 */
[----:B------:R1:W-:Y:S01]  /*1ae0*/  @P1 STG.E.U8 desc[UR36][R2.64+0x3], R21 ;  /* 0x0000031502001986 */ /* 0x0003e2000c101124 */
[----:B------:R-:W-:-:S04]  /*1af0*/  @P1 ISETP.GT.U32.AND P0, PT, R21, 0xff, PT ;  /* 0x000000ff1500180c */ /* 0x000fc80003f04070 */
[----:B------:R-:W-:Y:S02]  /*1b00*/  @P1 SEL R0, RZ, 0x1, !P0 ;  /* 0x00000001ff001807 */ /* 0x000fe40004000000 */
[----:B------:R-:W-:Y:S07]  /*1b10*/  @P2 BRA `(.L_x_8) ;  /* 0xfffffff800d82947 */ /* 0x000fee000383ffff */
[----:B------:R-:W-:Y:S05]  /*1b20*/  BSYNC.RECONVERGENT B0 ;  /* 0x0000000000007941 */ /* 0x000fea0003800200 */
.L_x_7:
[----:B------:R-:W-:-:S13]  /*1b30*/  LOP3.LUT P0, RZ, R29, 0x2, RZ, 0xc0, !PT ;  /* 0x000000021dff7812 */ /* 0x000fda000780c0ff */
[----:B------:R-:W-:Y:S05]  /*1b40*/  @!P0 BRA `(.L_x_9) ;  /* 0x00000020009c8947 */ /* 0x000fea0003800000 */
[CC--:B------:R-:W-:Y:S01]  /*1b50*/  ISETP.GE.U32.AND P0, PT, R9.reuse, R6.reuse, PT ;  /* 0x000000060900720c */ /* 0x0c0fe20003f06070 */
[----:B------:R-:W-:Y:S01]  /*1b60*/  BSSY.RECONVERGENT B0, `(.L_x_10) ;  /* 0x000000b000007945 */ /* 0x000fe20003800200 */
[C---:B------:R-:W-:Y:S02]  /*1b70*/  ISETP.GT.U32.AND P1, PT, R9.reuse, R6, PT ;  /* 0x000000060900720c */ /* 0x040fe40003f24070 */
[----:B------:R-:W-:-:S13]  /*1b80*/  ISETP.LT.U32.OR P0, PT, R9, R16, P0 ;  /* 0x000000100900720c */ /* 0x000fda0000701470 */
[----:B------:R-:W-:Y:S05]  /*1b90*/  @P0 BRA `(.L_x_11) ;  /* 0x00000000001c0947 */ /* 0x000fea0003800000 */
[----:B------:R-:W2:Y:S04]  /*1ba0*/  LDG.E.U8 R7, desc[UR36][R2.64+0x4] ;  /* 0x0000042402077981 */ /* 0x000ea8000c1e1100 */
[----:B------:R-:W2:Y:S02]  /*1bb0*/  LDG.E.U8 R8, desc[UR36][R4.64+0x4] ;  /* 0x0000042404087981 */ /* 0x000ea4000c1e1100 */
[C---:B--2---:R-:W-:Y:S02]  /*1bc0*/  IADD3 R11, PT, PT, R8.reuse, R7, R0 ;  /* 0x00000007080b7210 */ /* 0x044fe40007ffe000 */
[----:B------:R-:W-:-:S03]  /*1bd0*/  IADD3 R0, PT, PT, R8, R0, R7 ;  /* 0x0000000008007210 */ /* 0x000fc60007ffe007 */
[----:B------:R0:W-:Y:S01]  /*1be0*/  STG.E.U8 desc[UR36][R2.64+0x4], R11 ;  /* 0x0000040b02007986 */ /* 0x0001e2000c101124 */
[----:B------:R-:W-:-:S04]  /*1bf0*/  ISETP.GT.U32.AND P0, PT, R0, 0xff, PT ;  /* 0x000000ff0000780c */ /* 0x000fc80003f04070 */
[----:B------:R-:W-:-:S09]  /*1c00*/  SEL R0, RZ, 0x1, !P0 ;  /* 0x00000001ff007807 */ /* 0x000fd20004000000 */
.L_x_11:
[----:B------:R-:W-:Y:S05]  /*1c10*/  BSYNC.RECONVERGENT B0 ;  /* 0x0000000000007941 */ /* 0x000fea0003800200 */
.L_x_10:
[----:B------:R-:W2:Y:S01]  /*1c20*/  @P1 LDG.E.U8 R7, desc[UR36][R4.64+0x4] ;  /* 0x0000042404071981 */ /* 0x000ea2000c1e1100 */
[----:B0-----:R-:W-:Y:S01]  /*1c30*/  IADD3 R11, PT, PT, R10, 0x5, RZ ;  /* 0x000000050a0b7810 */ /* 0x001fe20007ffe0ff */
[----:B------:R-:W-:-:S03]  /*1c40*/  IMAD.MOV.U32 R8, RZ, RZ, R0 ;  /* 0x000000ffff087224 */ /* 0x000fc600078e0000 */
[----:B------:R-:W-:-:S04]  /*1c50*/  ISETP.GE.U32.AND P0, PT, R11, R6, PT ;  /* 0x000000060b00720c */ /* 0x000fc80003f06070 */
[----:B------:R-:W-:-:S13]  /*1c60*/  ISETP.LT.U32.OR P0, PT, R11, R16, P0 ;  /* 0x000000100b00720c */ /* 0x000fda0000701470 */
[----:B------:R-:W3:Y:S01]  /*1c70*/  @!P0 LDG.E.U8 R0, desc[UR36][R2.64+0x5] ;  /* 0x0000052402008981 */ /* 0x000ee2000c1e1100 */
[----:B--2---:R-:W-:-:S05]  /*1c80*/  @P1 IMAD.IADD R7, R7, 0x1, R8 ;  /* 0x0000000107071824 */ /* 0x004fca00078e0208 */
[----:B------:R2:W-:Y:S04]  /*1c90*/  @P1 STG.E.U8 desc[UR36][R2.64+0x4], R7 ;  /* 0x0000040702001986 */ /* 0x0005e8000c101124 */
[----:B------:R-:W3:Y:S01]  /*1ca0*/  @!P0 LDG.E.U8 R11, desc[UR36][R4.64+0x5] ;  /* 0x00000524040b8981 */ /* 0x000ee2000c1e1100 */
[----:B------:R-:W-:-:S04]  /*1cb0*/  @P1 ISETP.GT.U32.AND P2, PT, R7, 0xff, PT ;  /* 0x000000ff0700180c */ /* 0x000fc80003f44070 */
[----:B------:R-:W-:Y:S02]  /*1cc0*/  @P1 SEL R8, RZ, 0x1, !P2 ;  /* 0x00000001ff081807 */ /* 0x000fe40005000000 */
[----:B------:R-:W-:Y:S02]  /*1cd0*/  ISETP.GE.U32.AND P2, PT, R9, R6, PT ;  /* 0x000000060900720c */ /* 0x000fe40003f46070 */
[----:B---3--:R-:W-:-:S05]  /*1ce0*/  @!P0 IADD3 R13, PT, PT, R11, R0, R8 ;  /* 0x000000000b0d8210 */ /* 0x008fca0007ffe008 */
[----:B------:R2:W-:Y:S01]  /*1cf0*/  @!P0 STG.E.U8 desc[UR36][R2.64+0x5], R13 ;  /* 0x0000050d02008986 */ /* 0x0005e2000c101124 */
[----:B------:R-:W-:-:S04]  /*1d00*/  @!P0 IADD3 R0, PT, PT, R11, R8, R0 ;  /* 0x000000080b008210 */ /* 0x000fc80007ffe000 */
[----:B------:R-:W-:-:S04]  /*1d10*/  @!P0 ISETP.GT.U32.AND P1, PT, R0, 0xff, PT ;  /* 0x000000ff0000880c */ /* 0x000fc80003f24070 */
[----:B------:R-:W-:Y:S01]  /*1d20*/  @!P0 SEL R8, RZ, 0x1, !P1 ;  /* 0x00000001ff088807 */ /* 0x000fe20004800000 */
[----:B------:R-:W-:Y:S08]  /*1d30*/  @!P2 BRA `(.L_x_9) ;  /* 0x000000200020a947 */ /* 0x000ff00003800000 */
[----:B------:R-:W2:Y:S02]  /*1d40*/  LDG.E.U8 R4, desc[UR36][R4.64+0x5] ;  /* 0x0000052404047981 */ /* 0x000ea4000c1e1100 */
[----:B--2---:R-:W-:-:S05]  /*1d50*/  IMAD.IADD R7, R4, 0x1, R8 ;  /* 0x0000000104077824 */ /* 0x004fca00078e0208 */
[----:B------:R3:W-:Y:S01]  /*1d60*/  STG.E.U8 desc[UR36][R2.64+0x5], R7 ;  /* 0x0000050702007986 */ /* 0x0007e2000c101124 */
[----:B------:R-:W-:Y:S05]  /*1d70*/  BRA `(.L_x_9) ;  /* 0x0000002000107947 */ /* 0x000fea0003800000 */
.L_x_4:
[----:B------:R-:W-:Y:S01]  /*1d80*/  BSSY.RECONVERGENT B7, `(.L_x_12) ;  /* 0x000005a000077945 */ /* 0x000fe20003800200 */
[----:B------:R-:W-:Y:S01]  /*1d90*/  CS2R R34, SRZ ;  /* 0x0000000000227805 */ /* 0x000fe2000001ff00 */
[----:B------:R-:W-:Y:S02]  /*1da0*/  IMAD.MOV.U32 R32, RZ, RZ, RZ ;  /* 0x000000ffff207224 */ /* 0x000fe400078e00ff */
[----:B------:R-:W-:Y:S02]  /*1db0*/  IMAD.MOV.U32 R24, RZ, RZ, RZ ;  /* 0x000000ffff187224 */ /* 0x000fe400078e00ff */
[----:B------:R-:W-:-:S07]  /*1dc0*/  IMAD.MOV.U32 R22, RZ, RZ, RZ ;  /* 0x000000ffff167224 */ /* 0x000fce00078e00ff */
.L_x_17:
[----:B------:R-:W-:-:S05]  /*1dd0*/  IMAD.IADD R0, R31, 0x1, R22 ;  /* 0x000000011f007824 */ /* 0x000fca00078e0216 */
[----:B------:R-:W-:-:S04]  /*1de0*/  IADD3 R36, P0, PT, R0, UR40, RZ ;  /* 0x0000002800247c10 */ /* 0x000fc8000ff1e0ff */
[----:B------:R-:W-:-:S05]  /*1df0*/  LEA.HI.X.SX32 R37, R0, UR41, 0x1, P0 ;  /* 0x0000002900257c11 */ /* 0x000fca00080f0eff */
[----:B------:R-:W2:Y:S01]  /*1e00*/  LDG.E.U8 R23, desc[UR36][R36.64] ;  /* 0x0000002424177981 */ /* 0x000ea2000c1e1100 */
[----:B------:R-:W-:Y:S01]  /*1e10*/  ISETP.NE.AND P0, PT, R33, RZ, PT ;  /* 0x000000ff2100720c */ /* 0x000fe20003f05270 */
[----:B------:R-:W-:Y:S01]  /*1e20*/  BSSY.RECONVERGENT B6, `(.L_x_13) ;  /* 0x000000d000067945 */ /* 0x000fe20003800200 */
[----:B--2---:R-:W-:-:S11]  /*1e30*/  IMAD R23, R2, R23, RZ ;  /* 0x0000001702177224 */ /* 0x004fd600078e02ff */
[----:B------:R-:W-:Y:S05]  /*1e40*/  @P0 BRA `(.L_x_14) ;  /* 0x0000000000280947 */ /* 0x000fea0003800000 */
[----:B------:R-:W-:Y:S01]  /*1e50*/  MOV R8, 0x0 ;  /* 0x0000000000087802 */ /* 0x000fe20000000f00 */
[----:B------:R0:W-:Y:S01]  /*1e60*/  STL.64 [R27], R22 ;  /* 0x000000161b007387 */ /* 0x0001e20000100a00 */
[----:B------:R-:W1:Y:S01]  /*1e70*/  LDCU.64 UR4, c[0x4][0x30] ;  /* 0x01000600ff0477ac */ /* 0x000e620008000a00 */
[----:B------:R-:W-:Y:S02]  /*1e80*/  IMAD.MOV.U32 R6, RZ, RZ, R28 ;  /* 0x000000ffff067224 */ /* 0x000fe400078e001c */
[----:B------:R-:W-:Y:S01]  /*1e90*/  IMAD.MOV.U32 R7, RZ, RZ, R26 ;  /* 0x000000ffff077224 */ /* 0x000fe200078e001a */
[----:B------:R-:W2:Y:S01]  /*1ea0*/  LDC.64 R8, c[0x4][R8] ;  /* 0x0100000008087b82 */ /* 0x000ea20000000a00 */
[----:B-1----:R-:W-:Y:S01]  /*1eb0*/  MOV R4, UR4 ;  /* 0x0000000400047c02 */ /* 0x002fe20008000f00 */
[----:B0-----:R-:W-:-:S07]  /*1ec0*/  IMAD.U32 R5, RZ, RZ, UR5 ;  /* 0x00000005ff057e24 */ /* 0x001fce000f8e00ff */
[----:B------:R-:W-:-:S07]  /*1ed0*/  LEPC R20, `(.L_x_14) ;  /* 0x000000001014794e */ /* 0x000fce0000000000 */
[----:B--2---:R-:W-:Y:S05]  /*1ee0*/  CALL.ABS.NOINC R8 ;  /* 0x0000000008007343 */ /* 0x004fea0003c00000 */
.L_x_14:
[----:B------:R-:W-:Y:S05]  /*1ef0*/  BSYNC.RECONVERGENT B6 ;  /* 0x0000000000067941 */ /* 0x000fea0003800200 */
.L_x_13:
[----:B------:R-:W-:-:S04]  /*1f00*/  IMAD.IADD R0, R31, 0x1, R22 ;  /* 0x000000011f007824 */ /* 0x000fc800078e0216 */
[----:B------:R-:W-:-:S05]  /*1f10*/  VIADD R0, R0, 0x1fffe ;  /* 0x0001fffe00007836 */ /* 0x000fca0000000000 */
[----:B------:R-:W-:-:S04]  /*1f20*/  IADD3 R16, P0, PT, R0, UR38, RZ ;  /* 0x0000002600107c10 */ /* 0x000fc8000ff1e0ff */
[----:B------:R-:W-:-:S05]  /*1f30*/  LEA.HI.X.SX32 R17, R0, UR39, 0x1, P0 ;  /* 0x0000002700117c11 */ /* 0x000fca00080f0eff */
[----:B------:R-:W2:Y:S01]  /*1f40*/  LDG.E.U8 R4, desc[UR36][R16.64+-0x1fffe] ;  /* 0xfe00022410047981 */ /* 0x000ea2000c1e1100 */
[----:B------:R-:W-:-:S05]  /*1f50*/  IMAD.IADD R0, R23, 0x1, R24 ;  /* 0x0000000117007824 */ /* 0x000fca00078e0218 */
[----:B------:R-:W-:-:S05]  /*1f60*/  IADD3 R5, PT, PT, R35, R0, R34 ;  /* 0x0000000023057210 */ /* 0x000fca0007ffe022 */
[----:B------:R0:W-:Y:S04]  /*1f70*/  STG.E.U8 desc[UR36][R16.64], R5 ;  /* 0x0000000510007986 */ /* 0x0001e8000c101124 */
[----:B------:R-:W3:Y:S01]  /*1f80*/  LDG.E.U8 R25, desc[UR36][R36.64+0x1] ;  /* 0x0000012424197981 */ /* 0x000ee2000c1e1100 */
[----:B------:R-:W-:Y:S01]  /*1f90*/  LOP3.LUT R3, R0, 0xff, RZ, 0xc0, !PT ;  /* 0x000000ff00037812 */ /* 0x000fe200078ec0ff */
[----:B------:R-:W-:Y:S01]  /*1fa0*/  BSSY.RECONVERGENT B6, `(.L_x_15) ;  /* 0x000001e000067945 */ /* 0x000fe20003800200 */
[----:B------:R-:W-:-:S03]  /*1fb0*/  LOP3.LUT R0, R23, 0xff, RZ, 0xc0, !PT ;  /* 0x000000ff17007812 */ /* 0x000fc600078ec0ff */
[----:B------:R-:W-:Y:S01]  /*1fc0*/  IMAD.IADD R34, R3, 0x1, R34 ;  /* 0x0000000103227824 */ /* 0x000fe200078e0222 */
[----:B------:R-:W-:-:S04]  /*1fd0*/  LOP3.LUT R3, R24, 0xff, RZ, 0xc0, !PT ;  /* 0x000000ff18037812 */ /* 0x000fc800078ec0ff */
[----:B------:R-:W-:Y:S02]  /*1fe0*/  IADD3 R0, PT, PT, R0, R3, RZ ;  /* 0x0000000300007210 */ /* 0x000fe40007ffe0ff */
[----:B------:R-:W-:Y:S02]  /*1ff0*/  ISETP.GT.U32.AND P1, PT, R34, 0xff, PT ;  /* 0x000000ff2200780c */ /* 0x000fe40003f24070 */
[----:B------:R-:W-:Y:S01]  /*2000*/  ISETP.GT.U32.AND P0, PT, R0, 0xff, PT ;  /* 0x000000ff0000780c */ /* 0x000fe20003f04070 */
[----:B------:R-:W-:Y:S01]  /*2010*/  IMAD.MOV.U32 R0, RZ, RZ, 0x2 ;  /* 0x00000002ff007424 */ /* 0x000fe200078e00ff */
[----:B------:R-:W-:Y:S02]  /*2020*/  SEL R3, RZ, 0x1, !P1 ;  /* 0x00000001ff037807 */ /* 0x000fe40004800000 */
[----:B------:R-:W-:-:S07]  /*2030*/  SHF.R.U32.HI R34, RZ, 0x10, R23 ;  /* 0x00000010ff227819 */ /* 0x000fce0000011617 */
[----:B------:R-:W-:Y:S02]  /*2040*/  @!P1 IMAD.MOV R0, RZ, RZ, 0x1 ;  /* 0x00000001ff009424 */ /* 0x000fe400078e02ff */
[----:B------:R-:W-:Y:S01]  /*2050*/  @!P0 IMAD.MOV R0, RZ, RZ, R3 ;  /* 0x000000ffff008224 */ /* 0x000fe200078e0203 */
[----:B------:R-:W-:Y:S01]  /*2060*/  ISETP.NE.AND P0, PT, R33, RZ, PT ;  /* 0x000000ff2100720c */ /* 0x000fe20003f05270 */
[----:B--2---:R-:W-:Y:S02]  /*2070*/  IMAD.IADD R4, R4, 0x1, R35 ;  /* 0x0000000104047824 */ /* 0x004fe400078e0223 */
[----:B------:R-:W-:-:S03]  /*2080*/  VIADD R35, R0, 0x1 ;  /* 0x0000000100237836 */ /* 0x000fc60000000000 */
[----:B------:R-:W-:Y:S01]  /*2090*/  ISETP.GT.U32.AND P2, PT, R4, 0xff, PT ;  /* 0x000000ff0400780c */ /* 0x000fe20003f44070 */
[----:B---3--:R-:W-:-:S12]  /*20a0*/  IMAD R25, R2, R25, RZ ;  /* 0x0000001902197224 */ /* 0x008fd800078e02ff */
[----:B------:R-:W-:Y:S01]  /*20b0*/  @!P2 IMAD.MOV R35, RZ, RZ, R0 ;  /* 0x000000ffff23a224 */ /* 0x000fe200078e0200 */
[----:B0-----:R-:W-:Y:S06]  /*20c0*/  @P0 BRA `(.L_x_16) ;  /* 0x00000000002c0947 */ /* 0x001fec0003800000 */
[----:B------:R-:W-:Y:S01]  /*20d0*/  MOV R8, 0x0 ;  /* 0x0000000000087802 */ /* 0x000fe20000000f00 */
[----:B------:R-:W-:Y:S01]  /*20e0*/  VIADD R24, R22, 0x1 ;  /* 0x0000000116187836 */ /* 0x000fe20000000000 */
[----:B------:R-:W0:Y:S01]  /*20f0*/  LDCU.64 UR4, c[0x4][0x30] ;  /* 0x01000600ff0477ac */ /* 0x000e220008000a00 */
[----:B------:R-:W-:Y:S02]  /*2100*/  IMAD.MOV.U32 R6, RZ, RZ, R28 ;  /* 0x000000ffff067224 */ /* 0x000fe400078e001c */
[----:B------:R-:W-:Y:S01]  /*2110*/  IMAD.MOV.U32 R7, RZ, RZ, R26 ;  /* 0x000000ffff077224 */ /* 0x000fe200078e001a */
[----:B------:R1:W-:Y:S01]  /*2120*/  STL.64 [R27], R24 ;  /* 0x000000181b007387 */ /* 0x0003e20000100a00 */
[----:B------:R-:W2:Y:S01]  /*2130*/  LDC.64 R8, c[0x4][R8] ;  /* 0x0100000008087b82 */ /* 0x000ea20000000a00 */
[----:B0-----:R-:W-:Y:S01]  /*2140*/  MOV R4, UR4 ;  /* 0x0000000400047c02 */ /* 0x001fe20008000f00 */
[----:B-1----:R-:W-:-:S07]  /*2150*/  IMAD.U32 R5, RZ, RZ, UR5 ;  /* 0x00000005ff057e24 */ /* 0x002fce000f8e00ff */
[----:B------:R-:W-:-:S07]  /*2160*/  LEPC R20, `(.L_x_16) ;  /* 0x000000001014794e */ /* 0x000fce0000000000 */
[----:B--2---:R-:W-:Y:S05]  /*2170*/  CALL.ABS.NOINC R8 ;  /* 0x0000000008007343 */ /* 0x004fea0003c00000 */
.L_x_16:
[----:B------:R-:W-:Y:S05]  /*2180*/  BSYNC.RECONVERGENT B6 ;  /* 0x0000000000067941 */ /* 0x000fea0003800200 */
.L_x_15:
[----:B------:R-:W2:Y:S01]  /*2190*/  LDG.E.U8 R6, desc[UR36][R16.64+-0x1fffd] ;  /* 0xfe00032410067981 */ /* 0x000ea2000c1e1100 */
[----:B------:R-:W-:Y:S01]  /*21a0*/  SHF.R.U32.HI R0, RZ, 0x8, R23 ;  /* 0x00000008ff007819 */ /* 0x000fe20000011617 */
[----:B------:R-:W-:Y:S01]  /*21b0*/  VIADD R22, R22, 0x2 ;  /* 0x0000000216167836 */ /* 0x000fe20000000000 */
[C---:B------:R-:W-:Y:S02]  /*21c0*/  LOP3.LUT R3, R25.reuse, 0xff, RZ, 0xc0, !PT ;  /* 0x000000ff19037812 */ /* 0x040fe400078ec0ff */
[----:B------:R-:W-:Y:S01]  /*21d0*/  SHF.R.U32.HI R24, RZ, 0x8, R25 ;  /* 0x00000008ff187819 */ /* 0x000fe20000011619 */
[----:B------:R-:W-:Y:S01]  /*21e0*/  IMAD.IADD R4, R25, 0x1, R0 ;  /* 0x0000000119047824 */ /* 0x000fe200078e0200 */
[----:B------:R-:W-:-:S04]  /*21f0*/  LOP3.LUT R0, R0, 0xff, RZ, 0xc0, !PT ;  /* 0x000000ff00007812 */ /* 0x000fc800078ec0ff */
[----:B------:R-:W-:Y:S01]  /*2200*/  LOP3.LUT R5, R4, 0xff, RZ, 0xc0, !PT ;  /* 0x000000ff04057812 */ /* 0x000fe200078ec0ff */
[----:B------:R-:W-:Y:S02]  /*2210*/  IMAD.IADD R0, R3, 0x1, R0 ;  /* 0x0000000103007824 */ /* 0x000fe400078e0200 */
[----:B------:R-:W-:Y:S02]  /*2220*/  HFMA2 R3, -RZ, RZ, 0, 1.1920928955078125e-07 ;  /* 0x00000002ff037431 */ /* 0x000fe400000001ff */
[----:B------:R-:W-:Y:S01]  /*2230*/  IMAD.IADD R5, R5, 0x1, R32 ;  /* 0x0000000105057824 */ /* 0x000fe200078e0220 */
[----:B------:R-:W-:-:S04]  /*2240*/  ISETP.GT.U32.AND P0, PT, R0, 0xff, PT ;  /* 0x000000ff0000780c */ /* 0x000fc80003f04070 */
[----:B------:R-:W-:Y:S02]  /*2250*/  ISETP.GT.U32.AND P1, PT, R5, 0xff, PT ;  /* 0x000000ff0500780c */ /* 0x000fe40003f24070 */
[----:B------:R-:W-:Y:S02]  /*2260*/  IADD3 R5, PT, PT, R35, R4, R32 ;  /* 0x0000000423057210 */ /* 0x000fe40007ffe020 */
[----:B------:R-:W-:Y:S02]  /*2270*/  SEL R0, RZ, 0x1, !P1 ;  /* 0x00000001ff007807 */ /* 0x000fe40004800000 */
[----:B------:R-:W-:Y:S01]  /*2280*/  SHF.R.U32.HI R32, RZ, 0x10, R25 ;  /* 0x00000010ff207819 */ /* 0x000fe20000011619 */
[----:B------:R0:W-:Y:S06]  /*2290*/  STG.E.U8 desc[UR36][R16.64+0x1], R5 ;  /* 0x0000010510007986 */ /* 0x0001ec000c101124 */
[----:B------:R-:W-:-:S02]  /*22a0*/  @!P1 IMAD.MOV R3, RZ, RZ, 0x1 ;  /* 0x00000001ff039424 */ /* 0x000fc400078e02ff */
[----:B------:R-:W-:Y:S01]  /*22b0*/  @!P0 IMAD.MOV R3, RZ, RZ, R0 ;  /* 0x000000ffff038224 */ /* 0x000fe200078e0200 */
[----:B------:R-:W-:Y:S01]  /*22c0*/  ISETP.NE.AND P0, PT, R22, 0x20, PT ;  /* 0x000000201600780c */ /* 0x000fe20003f05270 */
[----:B--2---:R-:W-:Y:S02]  /*22d0*/  IMAD.IADD R6, R35, 0x1, R6 ;  /* 0x0000000123067824 */ /* 0x004fe400078e0206 */
[----:B------:R-:W-:-:S03]  /*22e0*/  VIADD R35, R3, 0x1 ;  /* 0x0000000103237836 */ /* 0x000fc60000000000 */
[----:B------:R-:W-:-:S13]  /*22f0*/  ISETP.GT.U32.AND P2, PT, R6, 0xff, PT ;  /* 0x000000ff0600780c */ /* 0x000fda0003f44070 */
[----:B------:R-:W-:Y:S01]  /*2300*/  @!P2 IMAD.MOV R35, RZ, RZ, R3 ;  /* 0x000000ffff23a224 */ /* 0x000fe200078e0203 */
[----:B0-----:R-:W-:Y:S06]  /*2310*/  @P0 BRA `(.L_x_17) ;  /* 0xfffffff800ac0947 */ /* 0x001fec000383ffff */
[----:B------:R-:W-:Y:S05]  /*2320*/  BSYNC.RECONVERGENT B7 ;  /* 0x0000000000077941 */ /* 0x000fea0003800200 */
.L_x_12:
[----:B------:R-:W-:Y:S01]  /*2330*/  IMAD.IADD R0, R34, 0x1, R24 ;  /* 0x0000000122007824 */ /* 0x000fe200078e0218 */
[----:B------:R-:W-:-:S04]  /*2340*/  LOP3.LUT R3, R24, 0xff, RZ, 0xc0, !PT ;  /* 0x000000ff18037812 */ /* 0x000fc800078ec0ff */
[----:B------:R-:W-:Y:S02]  /*2350*/  LOP3.LUT R2, R0, 0xff, RZ, 0xc0, !PT ;  /* 0x000000ff00027812 */ /* 0x000fe400078ec0ff */
[----:B------:R-:W-:-:S03]  /*2360*/  IADD3 R3, PT, PT, R34, R3, RZ ;  /* 0x0000000322037210 */ /* 0x000fc60007ffe0ff */
[----:B------:R-:W-:Y:S01]  /*2370*/  IMAD.IADD R2, R35, 0x1, R2 ;  /* 0x0000000123027824 */ /* 0x000fe200078e0202 */
[----:B------:R-:W-:Y:S01]  /*2380*/  ISETP.GT.U32.AND P0, PT, R3, 0xff, PT ;  /* 0x000000ff0300780c */ /* 0x000fe20003f04070 */
[----:B------:R-:W-:-:S03]  /*2390*/  IMAD.IADD R35, R35, 0x1, R0 ;  /* 0x0000000123237824 */ /* 0x000fc600078e0200 */
[----:B------:R-:W-:Y:S01]  /*23a0*/  ISETP.GT.U32.AND P1, PT, R2, 0xff, PT ;  /* 0x000000ff0200780c */ /* 0x000fe20003f24070 */
[----:B------:R-:W-:Y:S01]  /*23b0*/  IMAD.MOV.U32 R2, RZ, RZ, 0x2 ;  /* 0x00000002ff027424 */ /* 0x000fe200078e00ff */
[----:B------:R-:W-:Y:S01]  /*23c0*/  SEL R3, RZ, 0x1, !P0 ;  /* 0x00000001ff037807 */ /* 0x000fe20004000000 */
[----:B------:R0:W-:Y:S10]  /*23d0*/  STG.E.U8 desc[UR36][R18.64+0x2001e], R35 ;  /* 0x02001e2312007986 */ /* 0x0001f4000c101124 */
[----:B------:R-:W-:-:S02]  /*23e0*/  @P1 SEL R3, R2, 0x1, P0 ;  /* 0x0000000102031807 */ /* 0x000fc40000000000 */
[----:B------:R-:W-:-:S03]  /*23f0*/  ISETP.NE.AND P0, PT, R33, RZ, PT ;  /* 0x000000ff2100720c */ /* 0x000fc60003f05270 */
[----:B------:R-:W-:-:S05]  /*2400*/  IMAD.IADD R3, R32, 0x1, R3 ;  /* 0x0000000120037824 */ /* 0x000fca00078e0203 */
[----:B------:R0:W-:Y:S05]  /*2410*/  STG.E.U8 desc[UR36][R18.64+0x2001f], R3 ;  /* 0x02001f0312007986 */ /* 0x0001ea000c101124 */
[----:B------:R-:W-:Y:S05]  /*2420*/  @P0 BRA `(.L_x_9) ;  /* 0x0000001800640947 */ /* 0x000fea0003800000 */
[----:B------:R-:W1:Y:S01]  /*2430*/  LDC.64 R8, c[0x0][0x388] ;  /* 0x0000e200ff087b82 */ /* 0x000e620000000a00 */
[----:B------:R-:W-:Y:S01]  /*2440*/  IMAD.MOV.U32 R12, RZ, RZ, RZ ;  /* 0x000000ffff0c7224 */ /* 0x000fe200078e00ff */
[----:B------:R-:W-:Y:S01]  /*2450*/  MOV R2, 0x0 ;  /* 0x0000000000027802 */ /* 0x000fe20000000f00 */
[----:B------:R-:W2:Y:S01]  /*2460*/  LDCU.64 UR4, c[0x4][0x38] ;  /* 0x01000700ff0477ac */ /* 0x000ea20008000a00 */
[----:B-1----:R-:W3:Y:S04]  /*2470*/  LDG.E.U8 R13, desc[UR36][R8.64+0x1fffe] ;  /* 0x01fffe24080d7981 */ /* 0x002ee8000c1e1100 */
[----:B------:R1:W4:Y:S01]  /*2480*/  LDC.64 R10, c[0x4][R2] ;  /* 0x01000000020a7b82 */ /* 0x0003220000000a00 */
[----:B--2---:R-:W-:Y:S01]  /*2490*/  IMAD.U32 R4, RZ, RZ, UR4 ;  /* 0x00000004ff047e24 */ /* 0x004fe2000f8e00ff */
[----:B------:R-:W-:Y:S01]  /*24a0*/  MOV R7, R26 ;  /* 0x0000001a00077202 */ /* 0x000fe20000000f00 */
[----:B------:R-:W-:-:S02]  /*24b0*/  IMAD.U32 R5, RZ, RZ, UR5 ;  /* 0x00000005ff057e24 */ /* 0x000fc4000f8e00ff */
[----:B------:R-:W-:Y:S01]  /*24c0*/  IMAD.MOV.U32 R6, RZ, RZ, R28 ;  /* 0x000000ffff067224 */ /* 0x000fe200078e001c */
[----:B---34-:R1:W-:Y:S06]  /*24d0*/  STL.64 [R1], R12 ;  /* 0x0000000c01007387 */ /* 0x0183ec0000100a00 */
[----:B------:R-:W-:-:S07]  /*24e0*/  LEPC R20, `(.L_x_18) ;  /* 0x000000001014794e */ /* 0x000fce0000000000 */
[----:B01----:R-:W-:Y:S05]  /*24f0*/  CALL.ABS.NOINC R10 ;  /* 0x000000000a007343 */ /* 0x003fea0003c00000 */
.L_x_18:
[----:B------:R-:W0:Y:S01]  /*2500*/  LDC.64 R10, c[0x0][0x388] ;  /* 0x0000e200ff0a7b82 */ /* 0x000e220000000a00 */
[----:B------:R-:W-:Y:S01]  /*2510*/  IMAD.MOV.U32 R8, RZ, RZ, 0x1 ;  /* 0x00000001ff087424 */ /* 0x000fe200078e00ff */
[----:B------:R-:W1:Y:S01]  /*2520*/  LDCU.64 UR4, c[0x4][0x38] ;  /* 0x01000700ff0477ac */ /* 0x000e620008000a00 */
[----:B0-----:R-:W2:Y:S05]  /*2530*/  LDG.E.U8 R9, desc[UR36][R10.64+0x1ffff] ;  /* 0x01ffff240a097981 */ /* 0x001eaa000c1e1100 */
[----:B------:R0:W3:Y:S01]  /*2540*/  LDC.64 R12, c[0x4][R2] ;  /* 0x01000000020c7b82 */ /* 0x0000e20000000a00 */
[----:B-1----:R-:W-:Y:S02]  /*2550*/  IMAD.U32 R4, RZ, RZ, UR4 ;  /* 0x00000004ff047e24 */ /* 0x002fe4000f8e00ff */
[----:B------:R-:W-:-:S02]  /*2560*/  IMAD.U32 R5, RZ, RZ, UR5 ;  /* 0x00000005ff057e24 */ /* 0x000fc4000f8e00ff */
[----:B------:R-:W-:Y:S02]  /*2570*/  IMAD.MOV.U32 R6, RZ, RZ, R28 ;  /* 0x000000ffff067224 */ /* 0x000fe400078e001c */
[----:B------:R-:W-:Y:S01]  /*2580*/  IMAD.MOV.U32 R7, RZ, RZ, R26 ;  /* 0x000000ffff077224 */ /* 0x000fe200078e001a */
[----:B--23--:R0:W-:Y:S06]  /*2590*/  STL.64 [R1], R8 ;  /* 0x0000000801007387 */ /* 0x00c1ec0000100a00 */
[----:B------:R-:W-:-:S07]  /*25a0*/  LEPC R20, `(.L_x_19) ;  /* 0x000000001014794e */ /* 0x000fce0000000000 */
[----:B0-----:R-:W-:Y:S05]  /*25b0*/  CALL.ABS.NOINC R12 ;  /* 0x000000000c007343 */ /* 0x001fea0003c00000 */
.L_x_19:
[----:B------:R-:W0:Y:S01]  /*25c0*/  LDC.64 R10, c[0x0][0x388] ;  /* 0x0000e200ff0a7b82 */ /* 0x000e220000000a00 */
[----:B------:R-:W-:Y:S01]  /*25d0*/  IMAD.MOV.U32 R8, RZ, RZ, 0x2 ;  /* 0x00000002ff087424 */ /* 0x000fe200078e00ff */
[----:B------:R-:W1:Y:S01]  /*25e0*/  LDCU.64 UR4, c[0x4][0x38] ;  /* 0x01000700ff0477ac */ /* 0x000e620008000a00 */
[----:B0-----:R-:W2:Y:S05]  /*25f0*/  LDG.E.U8 R9, desc[UR36][R10.64+0x20000] ;  /* 0x020000240a097981 */ /* 0x001eaa000c1e1100 */
[----:B------:R0:W3:Y:S01]  /*2600*/  LDC.64 R12, c[0x4][R2] ;  /* 0x01000000020c7b82 */ /* 0x0000e20000000a00 */
[----:B-1----:R-:W-:Y:S01]  /*2610*/  IMAD.U32 R4, RZ, RZ, UR4 ;  /* 0x00000004ff047e24 */ /* 0x002fe2000f8e00ff */
[----:B------:R-:W-:Y:S01]  /*2620*/  MOV R5, UR5 ;  /* 0x0000000500057c02 */ /* 0x000fe20008000f00 */
[----:B------:R-:W-:-:S02]  /*2630*/  IMAD.MOV.U32 R6, RZ, RZ, R28 ;  /* 0x000000ffff067224 */ /* 0x000fc400078e001c */
[----:B------:R-:W-:Y:S01]  /*2640*/  IMAD.MOV.U32 R7, RZ, RZ, R26 ;  /* 0x000000ffff077224 */ /* 0x000fe200078e001a */
[----:B--23--:R0:W-:Y:S06]  /*2650*/  STL.64 [R1], R8 ;  /* 0x0000000801007387 */ /* 0x00c1ec0000100a00 */
[----:B------:R-:W-:-:S07]  /*2660*/  LEPC R20, `(.L_x_20) ;  /* 0x000000001014794e */ /* 0x000fce0000000000 */
[----:B0-----:R-:W-:Y:S05]  /*2670*/  CALL.ABS.NOINC R12 ;  /* 0x000000000c007343 */ /* 0x001fea0003c00000 */
.L_x_20:
        /* <DEDUP_REMOVED lines=12> */
.L_x_21:
[----:B------:R-:W0:Y:S01]  /*2740*/  LDC.64 R10, c[0x0][0x388] ;  /* 0x0000e200ff0a7b82 */ /* 0x000e220000000a00 */
[----:B------:R-:W-:Y:S01]  /*2750*/  HFMA2 R8, -RZ, RZ, 0, 2.384185791015625e-07 ;  /* 0x00000004ff087431 */ /* 0x000fe200000001ff */
        /* <DEDUP_REMOVED lines=10> */
.L_x_22:
[----:B------:R-:W0:Y:S01]  /*2800*/  LDC.64 R10, c[0x0][0x388] ;  /* 0x0000e200ff0a7b82 */ /* 0x000e220000000a00 */
[----:B------:R-:W-:Y:S01]  /*2810*/  IMAD.MOV.U32 R8, RZ, RZ, 0x5 ;  /* 0x00000005ff087424 */ /* 0x000fe200078e00ff */
[----:B------:R-:W1:Y:S01]  /*2820*/  LDCU.64 UR4, c[0x4][0x38] ;  /* 0x01000700ff0477ac */ /* 0x000e620008000a00 */
[----:B0-----:R-:W2:Y:S05]  /*2830*/  LDG.E.U8 R9, desc[UR36][R10.64+0x20003] ;  /* 0x020003240a097981 */ /* 0x001eaa000c1e1100 */
[----:B------:R0:W3:Y:S01]  /*2840*/  LDC.64 R12, c[0x4][R2] ;  /* 0x01000000020c7b82 */ /* 0x0000e20000000a00 */
[----:B-1----:R-:W-:Y:S01]  /*2850*/  IMAD.U32 R4, RZ, RZ, UR4 ;  /* 0x00000004ff047e24 */ /* 0x002fe2000f8e00ff */
[----:B------:R-:W-:Y:S01]  /*2860*/  MOV R6, R28 ;  /* 0x0000001c00067202 */ /* 0x000fe20000000f00 */
[----:B------:R-:W-:-:S02]  /*2870*/  IMAD.U32 R5, RZ, RZ, UR5 ;  /* 0x00000005ff057e24 */ /* 0x000fc4000f8e00ff */
[----:B------:R-:W-:Y:S01]  /*2880*/  IMAD.MOV.U32 R7, RZ, RZ, R26 ;  /* 0x000000ffff077224 */ /* 0x000fe200078e001a */
[----:B--23--:R0:W-:Y:S06]  /*2890*/  STL.64 [R1], R8 ;  /* 0x0000000801007387 */ /* 0x00c1ec0000100a00 */
[----:B------:R-:W-:-:S07]  /*28a0*/  LEPC R20, `(.L_x_23) ;  /* 0x000000001014794e */ /* 0x000fce0000000000 */
[----:B0-----:R-:W-:Y:S05]  /*28b0*/  CALL.ABS.NOINC R12 ;  /* 0x000000000c007343 */ /* 0x001fea0003c00000 */
.L_x_23:
        /* <DEDUP_REMOVED lines=12> */
.L_x_24:
[----:B------:R-:W0:Y:S01]  /*2980*/  LDC.64 R10, c[0x0][0x388] ;  /* 0x0000e200ff0a7b82 */ /* 0x000e220000000a00 */
[----:B------:R-:W-:Y:S01]  /*2990*/  IMAD.MOV.U32 R8, RZ, RZ, 0x7 ;  /* 0x00000007ff087424 */ /* 0x000fe200078e00ff */
[----:B------:R-:W1:Y:S01]  /*29a0*/  LDCU.64 UR4, c[0x4][0x38] ;  /* 0x01000700ff0477ac */ /* 0x000e620008000a00 */
[----:B0-----:R-:W2:Y:S05]  /*29b0*/  LDG.E.U8 R9, desc[UR36][R10.64+0x20005] ;  /* 0x020005240a097981 */ /* 0x001eaa000c1e1100 */
[----:B------:R0:W3:Y:S01]  /*29c0*/  LDC.64 R12, c[0x4][R2] ;  /* 0x01000000020c7b82 */ /* 0x0000e20000000a00 */
[----:B-1----:R-:W-:Y:S01]  /*29d0*/  MOV R4, UR4 ;  /* 0x0000000400047c02 */ /* 0x002fe20008000f00 */
[----:B------:R-:W-:-:S02]  /*29e0*/  IMAD.U32 R5, RZ, RZ, UR5 ;  /* 0x00000005ff057e24 */ /* 0x000fc4000f8e00ff */
[----:B------:R-:W-:Y:S02]  /*29f0*/  IMAD.MOV.U32 R6, RZ, RZ, R28 ;  /* 0x000000ffff067224 */ /* 0x000fe400078e001c */
[----:B------:R-:W-:Y:S01]  /*2a00*/  IMAD.MOV.U32 R7, RZ, RZ, R26 ;  /* 0x000000ffff077224 */ /* 0x000fe200078e001a */
[----:B--23--:R0:W-:Y:S06]  /*2a10*/  STL.64 [R1], R8 ;  /* 0x0000000801007387 */ /* 0x00c1ec0000100a00 */
[----:B------:R-:W-:-:S07]  /*2a20*/  LEPC R20, `(.L_x_25) ;  /* 0x000000001014794e */ /* 0x000fce0000000000 */
[----:B0-----:R-:W-:Y:S05]  /*2a30*/  CALL.ABS.NOINC R12 ;  /* 0x000000000c007343 */ /* 0x001fea0003c00000 */
.L_x_25:
        /* <DEDUP_REMOVED lines=12> */
.L_x_26:
        /* <DEDUP_REMOVED lines=12> */
.L_x_27:
        /* <DEDUP_REMOVED lines=12> */
.L_x_28:
        /* <DEDUP_REMOVED lines=12> */
.L_x_29:
[----:B------:R-:W0:Y:S01]  /*2d40*/  LDC.64 R10, c[0x0][0x388] ;  /* 0x0000e200ff0a7b82 */ /* 0x000e220000000a00 */
[----:B------:R-:W-:Y:S01]  /*2d50*/  HFMA2 R8, -RZ, RZ, 0, 7.152557373046875e-07 ;  /* 0x0000000cff087431 */ /* 0x000fe200000001ff */
        /* <DEDUP_REMOVED lines=10> */
.L_x_30:
        /* <DEDUP_REMOVED lines=12> */
.L_x_31:
        /* <DEDUP_REMOVED lines=12> */
.L_x_32:
        /* <DEDUP_REMOVED lines=12> */
.L_x_33:
        /* <DEDUP_REMOVED lines=12> */
.L_x_34:
        /* <DEDUP_REMOVED lines=12> */
.L_x_35:
        /* <DEDUP_REMOVED lines=12> */
.L_x_36:
        /* <DEDUP_REMOVED lines=12> */
.L_x_37:
[----:B------:R-:W0:Y:S01]  /*3340*/  LDC.64 R10, c[0x0][0x388] ;  /* 0x0000e200ff0a7b82 */ /* 0x000e220000000a00 */
[----:B------:R-:W-:Y:S01]  /*3350*/  HFMA2 R8, -RZ, RZ, 0, 1.1920928955078125e-06 ;  /* 0x00000014ff087431 */ /* 0x000fe200000001ff */
        /* <DEDUP_REMOVED lines=10> */
.L_x_38:
        /* <DEDUP_REMOVED lines=12> */
.L_x_39:
        /* <DEDUP_REMOVED lines=12> */
.L_x_40:
        /* <DEDUP_REMOVED lines=12> */
.L_x_41:
        /* <DEDUP_REMOVED lines=12> */
.L_x_42:
        /* <DEDUP_REMOVED lines=12> */
.L_x_43:
        /* <DEDUP_REMOVED lines=12> */
.L_x_44:
        /* <DEDUP_REMOVED lines=12> */
.L_x_45:
        /* <DEDUP_REMOVED lines=12> */
.L_x_46:
[----:B------:R-:W0:Y:S01]  /*3a00*/  LDC.64 R10, c[0x0][0x388] ;  /* 0x0000e200ff0a7b82 */ /* 0x000e220000000a00 */
[----:B------:R-:W-:Y:S01]  /*3a10*/  HFMA2 R8, -RZ, RZ, 0, 1.728534698486328125e-06 ;  /* 0x0000001dff087431 */ /* 0x000fe200000001ff */
        /* <DEDUP_REMOVED lines=10> */
.L_x_47:
        /* <DEDUP_REMOVED lines=12> */
.L_x_48:
        /* <DEDUP_REMOVED lines=12> */
.L_x_49:
        /* <DEDUP_REMOVED lines=12> */
.L_x_50:
[----:B------:R-:W0:Y:S01]  /*3d00*/  LDC.64 R10, c[0x0][0x388] ;  /* 0x0000e200ff0a7b82 */ /* 0x000e220000000a00 */
[----:B------:R-:W-:Y:S01]  /*3d10*/  IMAD.MOV.U32 R8, RZ, RZ, 0x21 ;  /* 0x00000021ff087424 */ /* 0x000fe200078e00ff */
[----:B------:R-:W1:Y:S01]  /*3d20*/  LDCU.64 UR4, c[0x4][0x38] ;  /* 0x01000700ff0477ac */ /* 0x000e620008000a00 */
[----:B0-----:R-:W2:Y:S05]  /*3d30*/  LDG.E.U8 R9, desc[UR36][R10.64+0x2001f] ;  /* 0x02001f240a097981 */ /* 0x001eaa000c1e1100 */
[----:B------:R-:W0:Y:S01]  /*3d40*/  LDC.64 R2, c[0x4][R2] ;  /* 0x0100000002027b82 */ /* 0x000e220000000a00 */
[----:B-1----:R-:W-:Y:S01]  /*3d50*/  MOV R4, UR4 ;  /* 0x0000000400047c02 */ /* 0x002fe20008000f00 */
[----:B------:R-:W-:-:S02]  /*3d60*/  IMAD.U32 R5, RZ, RZ, UR5 ;  /* 0x00000005ff057e24 */ /* 0x000fc4000f8e00ff */
[----:B------:R-:W-:Y:S02]  /*3d70*/  IMAD.MOV.U32 R6, RZ, RZ, R28 ;  /* 0x000000ffff067224 */ /* 0x000fe400078e001c */
[----:B------:R-:W-:Y:S01]  /*3d80*/  IMAD.MOV.U32 R7, RZ, RZ, R26 ;  /* 0x000000ffff077224 */ /* 0x000fe200078e001a */
[----:B0-2---:R1:W-:Y:S06]  /*3d90*/  STL.64 [R1], R8 ;  /* 0x0000000801007387 */ /* 0x0053ec0000100a00 */
[----:B------:R-:W-:-:S07]  /*3da0*/  LEPC R20, `(.L_x_9) ;  /* 0x000000001014794e */ /* 0x000fce0000000000 */
[----:B-1----:R-:W-:Y:S05]  /*3db0*/  CALL.ABS.NOINC R2 ;  /* 0x0000000002007343 */ /* 0x002fea0003c00000 */
.L_x_9:
[----:B------:R-:W-:Y:S05]  /*3dc0*/  BSYNC.RECONVERGENT B8 ;  /* 0x0000000000087941 */ /* 0x000fea0003800200 */
.L_x_3:
[----:B------:R-:W-:Y:S02]  /*3dd0*/  VIADD R30, R30, 0x1 ;  /* 0x000000011e1e7836 */ /* 0x000fe40000000000 */
[----:B------:R-:W-:-:S03]  /*3de0*/  VIADD R29, R29, 0x2 ;  /* 0x000000021d1d7836 */ /* 0x000fc60000000000 */
[----:B------:R-:W-:-:S13]  /*3df0*/  ISETP.NE.AND P0, PT, R30, 0x10, PT ;  /* 0x000000101e00780c */ /* 0x000fda0003f05270 */
[----:B------:R-:W-:Y:S05]  /*3e00*/  @P0 BRA `(.L_x_51) ;  /* 0xffffffc000d00947 */ /* 0x000fea000383ffff */
[----:B------:R-:W-:Y:S05]  /*3e10*/  BSYNC.RECONVERGENT B9 ;  /* 0x0000000000097941 */ /* 0x000fea0003800200 */
.L_x_0:
[----:B------:R-:W4:Y:S01]  /*3e20*/  LDCU.128 UR4, c[0x0][0x380] ;  /* 0x00007000ff0477ac */ /* 0x000f220008000c00 */
[----:B------:R-:W-:Y:S01]  /*3e30*/  VIADD R0, R31, 0x1fffe ;  /* 0x0001fffe1f007836 */ /* 0x000fe20000000000 */
[----:B----4-:R-:W-:-:S04]  /*3e40*/  UIADD3 UR6, UP0, UPT, UR6, 0x7, URZ ;  /* 0x0000000706067890 */ /* 0x010fc8000ff1e0ff */
[----:B------:R-:W-:Y:S02]  /*3e50*/  UIADD3.X UR7, UPT, UPT, URZ, UR7, URZ, UP0, !UPT ;  /* 0x00000007ff077290 */ /* 0x000fe400087fe4ff */
[----:B------:R-:W-:-:S04]  /*3e60*/  IADD3 R8, P0, PT, R0, UR6, RZ ;  /* 0x0000000600087c10 */ /* 0x000fc8000ff1e0ff */
[----:B------:R-:W-:-:S05]  /*3e70*/  LEA.HI.X.SX32 R9, R0, UR7, 0x1, P0 ;  /* 0x0000000700097c11 */ /* 0x000fca00080f0eff */
[----:B------:R-:W4:Y:S01]  /*3e80*/  LDG.E.U8 R5, desc[UR36][R8.64+-0x7] ;  /* 0xfffff92408057981 */ /* 0x000f22000c1e1100 */
[----:B------:R-:W-:-:S04]  /*3e90*/  UIADD3 UR4, UP0, UPT, UR4, 0x7, URZ ;  /* 0x0000000704047890 */ /* 0x000fc8000ff1e0ff */
[----:B------:R-:W-:Y:S02]  /*3ea0*/  UIADD3.X UR5, UPT, UPT, URZ, UR5, URZ, UP0, !UPT ;  /* 0x00000005ff057290 */ /* 0x000fe400087fe4ff */
[----:B-123--:R-:W-:-:S04]  /*3eb0*/  IADD3 R2, P0, PT, R31, UR4, RZ ;  /* 0x000000041f027c10 */ /* 0x00efc8000ff1e0ff */
[----:B0-----:R-:W-:-:S05]  /*3ec0*/  LEA.HI.X.SX32 R3, R31, UR5, 0x1, P0 ;  /* 0x000000051f037c11 */ /* 0x001fca00080f0eff */
[----:B----4-:R0:W-:Y:S04]  /*3ed0*/  STG.E.U8 desc[UR36][R2.64+-0x7], R5 ;  /* 0xfffff90502007986 */ /* 0x0101e8000c101124 */
[----:B------:R-:W2:Y:S04]  /*3ee0*/  LDG.E.U8 R7, desc[UR36][R8.64+-0x6] ;  /* 0xfffffa2408077981 */ /* 0x000ea8000c1e1100 */
[----:B--2---:R1:W-:Y:S04]  /*3ef0*/  STG.E.U8 desc[UR36][R2.64+-0x6], R7 ;  /* 0xfffffa0702007986 */ /* 0x0043e8000c101124 */
[----:B------:R-:W2:Y:S04]  /*3f00*/  LDG.E.U8 R11, desc[UR36][R8.64+-0x5] ;  /* 0xfffffb24080b7981 */ /* 0x000ea8000c1e1100 */
[----:B--2---:R2:W-:Y:S04]  /*3f10*/  STG.E.U8 desc[UR36][R2.64+-0x5], R11 ;  /* 0xfffffb0b02007986 */ /* 0x0045e8000c101124 */
[----:B------:R-:W3:Y:S04]  /*3f20*/  LDG.E.U8 R13, desc[UR36][R8.64+-0x4] ;  /* 0xfffffc24080d7981 */ /* 0x000ee8000c1e1100 */
[----:B---3--:R3:W-:Y:S04]  /*3f30*/  STG.E.U8 desc[UR36][R2.64+-0x4], R13 ;  /* 0xfffffc0d02007986 */ /* 0x0087e8000c101124 */
[----:B------:R-:W4:Y:S04]  /*3f40*/  LDG.E.U8 R15, desc[UR36][R8.64+-0x3] ;  /* 0xfffffd24080f7981 */ /* 0x000f28000c1e1100 */
[----:B----4-:R4:W-:Y:S04]  /*3f50*/  STG.E.U8 desc[UR36][R2.64+-0x3], R15 ;  /* 0xfffffd0f02007986 */ /* 0x0109e8000c101124 */
[----:B------:R-:W5:Y:S04]  /*3f60*/  LDG.E.U8 R17, desc[UR36][R8.64+-0x2] ;  /* 0xfffffe2408117981 */ /* 0x000f68000c1e1100 */
[----:B-----5:R5:W-:Y:S04]  /*3f70*/  STG.E.U8 desc[UR36][R2.64+-0x2], R17 ;  /* 0xfffffe1102007986 */ /* 0x020be8000c101124 */
[----:B0-----:R-:W2:Y:S04]  /*3f80*/  LDG.E.U8 R5, desc[UR36][R8.64+-0x1] ;  /* 0xffffff2408057981 */ /* 0x001ea8000c1e1100 */
[----:B--2---:R-:W-:Y:S04]  /*3f90*/  STG.E.U8 desc[UR36][R2.64+-0x1], R5 ;  /* 0xffffff0502007986 */ /* 0x004fe8000c101124 */
[----:B-1----:R-:W2:Y:S04]  /*3fa0*/  LDG.E.U8 R7, desc[UR36][R8.64] ;  /* 0x0000002408077981 */ /* 0x002ea8000c1e1100 */
[----:B--2---:R-:W-:Y:S04]  /*3fb0*/  STG.E.U8 desc[UR36][R2.64], R7 ;  /* 0x0000000702007986 */ /* 0x004fe8000c101124 */
[----:B------:R-:W2:Y:S04]  /*3fc0*/  LDG.E.U8 R11, desc[UR36][R8.64+0x1] ;  /* 0x00000124080b7981 */ /* 0x000ea8000c1e1100 */
[----:B--2---:R0:W-:Y:S04]  /*3fd0*/  STG.E.U8 desc[UR36][R2.64+0x1], R11 ;  /* 0x0000010b02007986 */ /* 0x0041e8000c101124 */
[----:B---3--:R-:W2:Y:S04]  /*3fe0*/  LDG.E.U8 R13, desc[UR36][R8.64+0x2] ;  /* 0x00000224080d7981 */ /* 0x008ea8000c1e1100 */
[----:B--2---:R1:W-:Y:S04]  /*3ff0*/  STG.E.U8 desc[UR36][R2.64+0x2], R13 ;  /* 0x0000020d02007986 */ /* 0x0043e8000c101124 */
[----:B----4-:R-:W2:Y:S04]  /*4000*/  LDG.E.U8 R15, desc[UR36][R8.64+0x3] ;  /* 0x00000324080f7981 */ /* 0x010ea8000c1e1100 */
[----:B--2---:R2:W-:Y:S04]  /*4010*/  STG.E.U8 desc[UR36][R2.64+0x3], R15 ;  /* 0x0000030f02007986 */ /* 0x0045e8000c101124 */
[----:B-----5:R-:W3:Y:S04]  /*4020*/  LDG.E.U8 R17, desc[UR36][R8.64+0x4] ;  /* 0x0000042408117981 */ /* 0x020ee8000c1e1100 */
[----:B---3--:R-:W-:Y:S04]  /*4030*/  STG.E.U8 desc[UR36][R2.64+0x4], R17 ;  /* 0x0000041102007986 */ /* 0x008fe8000c101124 */
[----:B------:R-:W3:Y:S04]  /*4040*/  LDG.E.U8 R19, desc[UR36][R8.64+0x5] ;  /* 0x0000052408137981 */ /* 0x000ee8000c1e1100 */
[----:B---3--:R-:W-:Y:S04]  /*4050*/  STG.E.U8 desc[UR36][R2.64+0x5], R19 ;  /* 0x0000051302007986 */ /* 0x008fe8000c101124 */
[----:B------:R-:W3:Y:S04]  /*4060*/  LDG.E.U8 R21, desc[UR36][R8.64+0x6] ;  /* 0x0000062408157981 */ /* 0x000ee8000c1e1100 */
[----:B---3--:R-:W-:Y:S04]  /*4070*/  STG.E.U8 desc[UR36][R2.64+0x6], R21 ;  /* 0x0000061502007986 */ /* 0x008fe8000c101124 */
[----:B0-----:R-:W3:Y:S01]  /*4080*/  LDG.E.U8 R11, desc[UR36][R8.64+0x7] ;  /* 0x00000724080b7981 */ /* 0x001ee2000c1e1100 */
[----:B------:R-:W-:-:S04]  /*4090*/  IADD3 R0, PT, PT, R31, 0x2000e, RZ ;  /* 0x0002000e1f007810 */ /* 0x000fc80007ffe0ff */
[C---:B------:R-:W-:Y:S01]  /*40a0*/  IADD3 R4, P0, PT, R0.reuse, UR6, RZ ;  /* 0x0000000600047c10 */ /* 0x040fe2000ff1e0ff */
[----:B---3--:R0:W-:Y:S04]  /*40b0*/  STG.E.U8 desc[UR36][R2.64+0x7], R11 ;  /* 0x0000070b02007986 */ /* 0x0081e8000c101124 */
[----:B-1----:R-:W3:Y:S01]  /*40c0*/  LDG.E.U8 R13, desc[UR36][R8.64+0x8] ;  /* 0x00000824080d7981 */ /* 0x002ee2000c1e1100 */
[----:B------:R-:W-:Y:S01]  /*40d0*/  LEA.HI.X.SX32 R5, R0, UR7, 0x1, P0 ;  /* 0x0000000700057c11 */ /* 0x000fe200080f0eff */
[----:B------:R-:W-:-:S05]  /*40e0*/  VIADD R0, R31, 0x10 ;  /* 0x000000101f007836 */ /* 0x000fca0000000000 */
[C---:B------:R-:W-:Y:S01]  /*40f0*/  IADD3 R6, P0, PT, R0.reuse, UR4, RZ ;  /* 0x0000000400067c10 */ /* 0x040fe2000ff1e0ff */
[----:B---3--:R1:W-:Y:S04]  /*4100*/  STG.E.U8 desc[UR36][R2.64+0x8], R13 ;  /* 0x0000080d02007986 */ /* 0x0083e8000c101124 */
[----:B--2---:R-:W2:Y:S01]  /*4110*/  LDG.E.U8 R15, desc[UR36][R4.64+-0x7] ;  /* 0xfffff924040f7981 */ /* 0x004ea2000c1e1100 */
[----:B------:R-:W-:-:S05]  /*4120*/  LEA.HI.X.SX32 R7, R0, UR5, 0x1, P0 ;  /* 0x0000000500077c11 */ /* 0x000fca00080f0eff */
[----:B--2---:R2:W-:Y:S04]  /*4130*/  STG.E.U8 desc[UR36][R6.64+-0x7], R15 ;  /* 0xfffff90f06007986 */ /* 0x0045e8000c101124 */
[----:B0-----:R-:W3:Y:S04]  /*4140*/  LDG.E.U8 R11, desc[UR36][R4.64+-0x6] ;  /* 0xfffffa24040b7981 */ /* 0x001ee8000c1e1100 */
[----:B---3--:R0:W-:Y:S04]  /*4150*/  STG.E.U8 desc[UR36][R6.64+-0x6], R11 ;  /* 0xfffffa0b06007986 */ /* 0x0081e8000c101124 */
[----:B------:R-:W3:Y:S04]  /*4160*/  LDG.E.U8 R9, desc[UR36][R4.64+-0x5] ;  /* 0xfffffb2404097981 */ /* 0x000ee8000c1e1100 */
[----:B---3--:R3:W-:Y:S04]  /*4170*/  STG.E.U8 desc[UR36][R6.64+-0x5], R9 ;  /* 0xfffffb0906007986 */ /* 0x0087e8000c101124 */
[----:B------:R-:W4:Y:S04]  /*4180*/  LDG.E.U8 R17, desc[UR36][R4.64+-0x4] ;  /* 0xfffffc2404117981 */ /* 0x000f28000c1e1100 */
[----:B----4-:R4:W-:Y:S04]  /*4190*/  STG.E.U8 desc[UR36][R6.64+-0x4], R17 ;  /* 0xfffffc1106007986 */ /* 0x0109e8000c101124 */
[----:B-1----:R-:W5:Y:S04]  /*41a0*/  LDG.E.U8 R3, desc[UR36][R4.64+-0x3] ;  /* 0xfffffd2404037981 */ /* 0x002f68000c1e1100 */
[----:B-----5:R1:W-:Y:S04]  /*41b0*/  STG.E.U8 desc[UR36][R6.64+-0x3], R3 ;  /* 0xfffffd0306007986 */ /* 0x0203e8000c101124 */
[----:B------:R-:W5:Y:S04]  /*41c0*/  LDG.E.U8 R13, desc[UR36][R4.64+-0x2] ;  /* 0xfffffe24040d7981 */ /* 0x000f68000c1e1100 */
[----:B-----5:R5:W-:Y:S04]  /*41d0*/  STG.E.U8 desc[UR36][R6.64+-0x2], R13 ;  /* 0xfffffe0d06007986 */ /* 0x020be8000c101124 */
[----:B--2---:R-:W2:Y:S04]  /*41e0*/  LDG.E.U8 R15, desc[UR36][R4.64+-0x1] ;  /* 0xffffff24040f7981 */ /* 0x004ea8000c1e1100 */
[----:B--2---:R2:W-:Y:S04]  /*41f0*/  STG.E.U8 desc[UR36][R6.64+-0x1], R15 ;  /* 0xffffff0f06007986 */ /* 0x0045e8000c101124 */
[----:B0-----:R-:W3:Y:S04]  /*4200*/  LDG.E.U8 R11, desc[UR36][R4.64] ;  /* 0x00000024040b7981 */ /* 0x001ee8000c1e1100 */
[----:B---3--:R-:W-:Y:S04]  /*4210*/  STG.E.U8 desc[UR36][R6.64], R11 ;  /* 0x0000000b06007986 */ /* 0x008fe8000c101124 */
[----:B------:R-:W3:Y:S04]  /*4220*/  LDG.E.U8 R9, desc[UR36][R4.64+0x1] ;  /* 0x0000012404097981 */ /* 0x000ee8000c1e1100 */
[----:B---3--:R-:W-:Y:S04]  /*4230*/  STG.E.U8 desc[UR36][R6.64+0x1], R9 ;  /* 0x0000010906007986 */ /* 0x008fe8000c101124 */
[----:B----4-:R-:W3:Y:S04]  /*4240*/  LDG.E.U8 R17, desc[UR36][R4.64+0x2] ;  /* 0x0000022404117981 */ /* 0x010ee8000c1e1100 */
[----:B---3--:R0:W-:Y:S04]  /*4250*/  STG.E.U8 desc[UR36][R6.64+0x2], R17 ;  /* 0x0000021106007986 */ /* 0x0081e8000c101124 */
[----:B-1----:R-:W3:Y:S04]  /*4260*/  LDG.E.U8 R3, desc[UR36][R4.64+0x3] ;  /* 0x0000032404037981 */ /* 0x002ee8000c1e1100 */
[----:B---3--:R1:W-:Y:S04]  /*4270*/  STG.E.U8 desc[UR36][R6.64+0x3], R3 ;  /* 0x0000030306007986 */ /* 0x0083e8000c101124 */
[----:B-----5:R-:W3:Y:S04]  /*4280*/  LDG.E.U8 R13, desc[UR36][R4.64+0x4] ;  /* 0x00000424040d7981 */ /* 0x020ee8000c1e1100 */
[----:B---3--:R3:W-:Y:S04]  /*4290*/  STG.E.U8 desc[UR36][R6.64+0x4], R13 ;  /* 0x0000040d06007986 */ /* 0x0087e8000c101124 */
[----:B--2---:R-:W2:Y:S04]  /*42a0*/  LDG.E.U8 R15, desc[UR36][R4.64+0x5] ;  /* 0x00000524040f7981 */ /* 0x004ea8000c1e1100 */
[----:B--2---:R2:W-:Y:S04]  /*42b0*/  STG.E.U8 desc[UR36][R6.64+0x5], R15 ;  /* 0x0000050f06007986 */ /* 0x0045e8000c101124 */
[----:B------:R-:W4:Y:S04]  /*42c0*/  LDG.E.U8 R19, desc[UR36][R4.64+0x6] ;  /* 0x0000062404137981 */ /* 0x000f28000c1e1100 */
[----:B----4-:R-:W-:Y:S04]  /*42d0*/  STG.E.U8 desc[UR36][R6.64+0x6], R19 ;  /* 0x0000061306007986 */ /* 0x010fe8000c101124 */
[----:B------:R-:W4:Y:S01]  /*42e0*/  LDG.E.U8 R21, desc[UR36][R4.64+0x7] ;  /* 0x0000072404157981 */ /* 0x000f22000c1e1100 */
[----:B------:R-:W-:-:S05]  /*42f0*/  VIADD R0, R31, 0x2001e ;  /* 0x0002001e1f007836 */ /* 0x000fca0000000000 */
[C---:B------:R-:W-:Y:S01]  /*4300*/  IADD3 R8, P0, PT, R0.reuse, UR6, RZ ;  /* 0x0000000600087c10 */ /* 0x040fe2000ff1e0ff */
[----:B----4-:R-:W-:Y:S04]  /*4310*/  STG.E.U8 desc[UR36][R6.64+0x7], R21 ;  /* 0x0000071506007986 */ /* 0x010fe8000c101124 */
[----:B0-----:R-:W4:Y:S01]  /*4320*/  LDG.E.U8 R17, desc[UR36][R4.64+0x8] ;  /* 0x0000082404117981 */ /* 0x001f22000c1e1100 */
[----:B------:R-:W-:Y:S01]  /*4330*/  LEA.HI.X.SX32 R9, R0, UR7, 0x1, P0 ;  /* 0x0000000700097c11 */ /* 0x000fe200080f0eff */
[----:B------:R-:W-:-:S05]  /*4340*/  VIADD R0, R31, 0x20 ;  /* 0x000000201f007836 */ /* 0x000fca0000000000 */
[C---:B------:R-:W-:Y:S01]  /*4350*/  IADD3 R10, P0, PT, R0.reuse, UR4, RZ ;  /* 0x00000004000a7c10 */ /* 0x040fe2000ff1e0ff */
[----:B----4-:R0:W-:Y:S04]  /*4360*/  STG.E.U8 desc[UR36][R6.64+0x8], R17 ;  /* 0x0000081106007986 */ /* 0x0101e8000c101124 */
[----:B-1----:R-:W4:Y:S01]  /*4370*/  LDG.E.U8 R3, desc[UR36][R8.64+-0x7] ;  /* 0xfffff92408037981 */ /* 0x002f22000c1e1100 */
[----:B------:R-:W-:-:S05]  /*4380*/  LEA.HI.X.SX32 R11, R0, UR5, 0x1, P0 ;  /* 0x00000005000b7c11 */ /* 0x000fca00080f0eff */
[----:B----4-:R1:W-:Y:S04]  /*4390*/  STG.E.U8 desc[UR36][R10.64+-0x7], R3 ;  /* 0xfffff9030a007986 */ /* 0x0103e8000c101124 */
[----:B---3--:R-:W3:Y:S04]  /*43a0*/  LDG.E.U8 R13, desc[UR36][R8.64+-0x6] ;  /* 0xfffffa24080d7981 */ /* 0x008ee8000c1e1100 */
[----:B---3--:R3:W-:Y:S04]  /*43b0*/  STG.E.U8 desc[UR36][R10.64+-0x6], R13 ;  /* 0xfffffa0d0a007986 */ /* 0x0087e8000c101124 */
[----:B------:R-:W4:Y:S04]  /*43c0*/  LDG.E.U8 R5, desc[UR36][R8.64+-0x5] ;  /* 0xfffffb2408057981 */ /* 0x000f28000c1e1100 */
[----:B----4-:R4:W-:Y:S04]  /*43d0*/  STG.E.U8 desc[UR36][R10.64+-0x5], R5 ;  /* 0xfffffb050a007986 */ /* 0x0109e8000c101124 */
[----:B--2---:R-:W2:Y:S04]  /*43e0*/  LDG.E.U8 R15, desc[UR36][R8.64+-0x4] ;  /* 0xfffffc24080f7981 */ /* 0x004ea8000c1e1100 */
[----:B--2---:R2:W-:Y:S04]  /*43f0*/  STG.E.U8 desc[UR36][R10.64+-0x4], R15 ;  /* 0xfffffc0f0a007986 */ /* 0x0045e8000c101124 */
[----:B0-----:R-:W5:Y:S04]  /*4400*/  LDG.E.U8 R7, desc[UR36][R8.64+-0x3] ;  /* 0xfffffd2408077981 */ /* 0x001f68000c1e1100 */
[----:B-----5:R0:W-:Y:S04]  /*4410*/  STG.E.U8 desc[UR36][R10.64+-0x3], R7 ;  /* 0xfffffd070a007986 */ /* 0x0201e8000c101124 */
[----:B------:R-:W5:Y:S04]  /*4420*/  LDG.E.U8 R17, desc[UR36][R8.64+-0x2] ;  /* 0xfffffe2408117981 */ /* 0x000f68000c1e1100 */
[----:B-----5:R5:W-:Y:S04]  /*4430*/  STG.E.U8 desc[UR36][R10.64+-0x2], R17 ;  /* 0xfffffe110a007986 */ /* 0x020be8000c101124 */
[----:B-1----:R-:W3:Y:S04]  /*4440*/  LDG.E.U8 R3, desc[UR36][R8.64+-0x1] ;  /* 0xffffff2408037981 */ /* 0x002ee8000c1e1100 */
[----:B---3--:R-:W-:Y:S04]  /*4450*/  STG.E.U8 desc[UR36][R10.64+-0x1], R3 ;  /* 0xffffff030a007986 */ /* 0x008fe8000c101124 */
[----:B------:R-:W3:Y:S04]  /*4460*/  LDG.E.U8 R13, desc[UR36][R8.64] ;  /* 0x00000024080d7981 */ /* 0x000ee8000c1e1100 */
[----:B---3--:R1:W-:Y:S04]  /*4470*/  STG.E.U8 desc[UR36][R10.64], R13 ;  /* 0x0000000d0a007986 */ /* 0x0083e8000c101124 */
[----:B----4-:R-:W3:Y:S04]  /*4480*/  LDG.E.U8 R5, desc[UR36][R8.64+0x1] ;  /* 0x0000012408057981 */ /* 0x010ee8000c1e1100 */
[----:B---3--:R-:W-:Y:S04]  /*4490*/  STG.E.U8 desc[UR36][R10.64+0x1], R5 ;  /* 0x000001050a007986 */ /* 0x008fe8000c101124 */
[----:B--2---:R-:W2:Y:S04]  /*44a0*/  LDG.E.U8 R15, desc[UR36][R8.64+0x2] ;  /* 0x00000224080f7981 */ /* 0x004ea8000c1e1100 */
[----:B--2---:R-:W-:Y:S04]  /*44b0*/  STG.E.U8 desc[UR36][R10.64+0x2], R15 ;  /* 0x0000020f0a007986 */ /* 0x004fe8000c101124 */
[----:B0-----:R-:W2:Y:S04]  /*44c0*/  LDG.E.U8 R7, desc[UR36][R8.64+0x3] ;  /* 0x0000032408077981 */ /* 0x001ea8000c1e1100 */
[----:B--2---:R0:W-:Y:S04]  /*44d0*/  STG.E.U8 desc[UR36][R10.64+0x3], R7 ;  /* 0x000003070a007986 */ /* 0x0041e8000c101124 */
[----:B-----5:R-:W2:Y:S04]  /*44e0*/  LDG.E.U8 R17, desc[UR36][R8.64+0x4] ;  /* 0x0000042408117981 */ /* 0x020ea8000c1e1100 */
[----:B--2---:R-:W-:Y:S04]  /*44f0*/  STG.E.U8 desc[UR36][R10.64+0x4], R17 ;  /* 0x000004110a007986 */ /* 0x004fe8000c101124 */
[----:B------:R-:W2:Y:S04]  /*4500*/  LDG.E.U8 R19, desc[UR36][R8.64+0x5] ;  /* 0x0000052408137981 */ /* 0x000ea8000c1e1100 */
[----:B--2---:R-:W-:Y:S04]  /*4510*/  STG.E.U8 desc[UR36][R10.64+0x5], R19 ;  /* 0x000005130a007986 */ /* 0x004fe8000c101124 */
[----:B-1----:R-:W2:Y:S04]  /*4520*/  LDG.E.U8 R13, desc[UR36][R8.64+0x6] ;  /* 0x00000624080d7981 */ /* 0x002ea8000c1e1100 */
[----:B--2---:R1:W-:Y:S04]  /*4530*/  STG.E.U8 desc[UR36][R10.64+0x6], R13 ;  /* 0x0000060d0a007986 */ /* 0x0043e8000c101124 */
[----:B------:R-:W2:Y:S01]  /*4540*/  LDG.E.U8 R21, desc[UR36][R8.64+0x7] ;  /* 0x0000072408157981 */ /* 0x000ea2000c1e1100 */
[----:B------:R-:W-:-:S05]  /*4550*/  VIADD R0, R31, 0x2002e ;  /* 0x0002002e1f007836 */ /* 0x000fca0000000000 */
[C---:B------:R-:W-:Y:S01]  /*4560*/  IADD3 R2, P0, PT, R0.reuse, UR6, RZ ;  /* 0x0000000600027c10 */ /* 0x040fe2000ff1e0ff */
[----:B--2---:R-:W-:Y:S04]  /*4570*/  STG.E.U8 desc[UR36][R10.64+0x7], R21 ;  /* 0x000007150a007986 */ /* 0x004fe8000c101124 */
[----:B------:R-:W2:Y:S01]  /*4580*/  LDG.E.U8 R23, desc[UR36][R8.64+0x8] ;  /* 0x0000082408177981 */ /* 0x000ea2000c1e1100 */
[----:B------:R-:W-:Y:S01]  /*4590*/  LEA.HI.X.SX32 R3, R0, UR7, 0x1, P0 ;  /* 0x0000000700037c11 */ /* 0x000fe200080f0eff */
[----:B------:R-:W-:-:S05]  /*45a0*/  VIADD R31, R31, 0x30 ;  /* 0x000000301f1f7836 */ /* 0x000fca0000000000 */
[C---:B------:R-:W-:Y:S01]  /*45b0*/  IADD3 R4, P0, PT, R31.reuse, UR4, RZ ;  /* 0x000000041f047c10 */ /* 0x040fe2000ff1e0ff */
[----:B--2---:R2:W-:Y:S04]  /*45c0*/  STG.E.U8 desc[UR36][R10.64+0x8], R23 ;  /* 0x000008170a007986 */ /* 0x0045e8000c101124 */
[----:B0-----:R-:W3:Y:S01]  /*45d0*/  LDG.E.U8 R7, desc[UR36][R2.64+-0x7] ;  /* 0xfffff92402077981 */ /* 0x001ee2000c1e1100 */
[----:B------:R-:W-:-:S05]  /*45e0*/  LEA.HI.X.SX32 R5, R31, UR5, 0x1, P0 ;  /* 0x000000051f057c11 */ /* 0x000fca00080f0eff */
[----:B---3--:R0:W-:Y:S04]  /*45f0*/  STG.E.U8 desc[UR36][R4.64+-0x7], R7 ;  /* 0xfffff90704007986 */ /* 0x0081e8000c101124 */
[----:B-1----:R-:W3:Y:S04]  /*4600*/  LDG.E.U8 R13, desc[UR36][R2.64+-0x6] ;  /* 0xfffffa24020d7981 */ /* 0x002ee8000c1e1100 */
[----:B---3--:R1:W-:Y:S04]  /*4610*/  STG.E.U8 desc[UR36][R4.64+-0x6], R13 ;  /* 0xfffffa0d04007986 */ /* 0x0083e8000c101124 */
[----:B------:R-:W3:Y:S04]  /*4620*/  LDG.E.U8 R9, desc[UR36][R2.64+-0x5] ;  /* 0xfffffb2402097981 */ /* 0x000ee8000c1e1100 */
[----:B---3--:R3:W-:Y:S04]  /*4630*/  STG.E.U8 desc[UR36][R4.64+-0x5], R9 ;  /* 0xfffffb0904007986 */ /* 0x0087e8000c101124 */
[----:B------:R-:W4:Y:S04]  /*4640*/  LDG.E.U8 R15, desc[UR36][R2.64+-0x4] ;  /* 0xfffffc24020f7981 */ /* 0x000f28000c1e1100 */
[----:B----4-:R4:W-:Y:S04]  /*4650*/  STG.E.U8 desc[UR36][R4.64+-0x4], R15 ;  /* 0xfffffc0f04007986 */ /* 0x0109e8000c101124 */
[----:B--2---:R-:W2:Y:S04]  /*4660*/  LDG.E.U8 R11, desc[UR36][R2.64+-0x3] ;  /* 0xfffffd24020b7981 */ /* 0x004ea8000c1e1100 */
[----:B--2---:R2:W-:Y:S04]  /*4670*/  STG.E.U8 desc[UR36][R4.64+-0x3], R11 ;  /* 0xfffffd0b04007986 */ /* 0x0045e8000c101124 */
[----:B------:R-:W5:Y:S04]  /*4680*/  LDG.E.U8 R17, desc[UR36][R2.64+-0x2] ;  /* 0xfffffe2402117981 */ /* 0x000f68000c1e1100 */
[----:B-----5:R5:W-:Y:S04]  /*4690*/  STG.E.U8 desc[UR36][R4.64+-0x2], R17 ;  /* 0xfffffe1104007986 */ /* 0x020be8000c101124 */
[----:B0-----:R-:W3:Y:S04]  /*46a0*/  LDG.E.U8 R7, desc[UR36][R2.64+-0x1] ;  /* 0xffffff2402077981 */ /* 0x001ee8000c1e1100 */
[----:B---3--:R0:W-:Y:S04]  /*46b0*/  STG.E.U8 desc[UR36][R4.64+-0x1], R7 ;  /* 0xffffff0704007986 */ /* 0x0081e8000c101124 */
[----:B-1----:R-:W3:Y:S04]  /*46c0*/  LDG.E.U8 R13, desc[UR36][R2.64] ;  /* 0x00000024020d7981 */ /* 0x002ee8000c1e1100 */
[----:B---3--:R1:W-:Y:S04]  /*46d0*/  STG.E.U8 desc[UR36][R4.64], R13 ;  /* 0x0000000d04007986 */ /* 0x0083e8000c101124 */
[----:B------:R-:W3:Y:S04]  /*46e0*/  LDG.E.U8 R9, desc[UR36][R2.64+0x1] ;  /* 0x0000012402097981 */ /* 0x000ee8000c1e1100 */
[----:B---3--:R3:W-:Y:S04]  /*46f0*/  STG.E.U8 desc[UR36][R4.64+0x1], R9 ;  /* 0x0000010904007986 */ /* 0x0087e8000c101124 */
[----:B----4-:R-:W4:Y:S04]  /*4700*/  LDG.E.U8 R15, desc[UR36][R2.64+0x2] ;  /* 0x00000224020f7981 */ /* 0x010f28000c1e1100 */
[----:B----4-:R4:W-:Y:S04]  /*4710*/  STG.E.U8 desc[UR36][R4.64+0x2], R15 ;  /* 0x0000020f04007986 */ /* 0x0109e8000c101124 */
[----:B--2---:R-:W2:Y:S04]  /*4720*/  LDG.E.U8 R11, desc[UR36][R2.64+0x3] ;  /* 0x00000324020b7981 */ /* 0x004ea8000c1e1100 */
[----:B--2---:R-:W-:Y:S04]  /*4730*/  STG.E.U8 desc[UR36][R4.64+0x3], R11 ;  /* 0x0000030b04007986 */ /* 0x004fe8000c101124 */
[----:B-----5:R-:W2:Y:S04]  /*4740*/  LDG.E.U8 R17, desc[UR36][R2.64+0x4] ;  /* 0x0000042402117981 */ /* 0x020ea8000c1e1100 */
[----:B--2---:R-:W-:Y:S04]  /*4750*/  STG.E.U8 desc[UR36][R4.64+0x4], R17 ;  /* 0x0000041104007986 */ /* 0x004fe8000c101124 */
[----:B0-----:R-:W2:Y:S04]  /*4760*/  LDG.E.U8 R7, desc[UR36][R2.64+0x5] ;  /* 0x0000052402077981 */ /* 0x001ea8000c1e1100 */
[----:B--2---:R-:W-:Y:S04]  /*4770*/  STG.E.U8 desc[UR36][R4.64+0x5], R7 ;  /* 0x0000050704007986 */ /* 0x004fe8000c101124 */
[----:B-1----:R-:W2:Y:S04]  /*4780*/  LDG.E.U8 R13, desc[UR36][R2.64+0x6] ;  /* 0x00000624020d7981 */ /* 0x002ea8000c1e1100 */
[----:B--2---:R-:W-:Y:S04]  /*4790*/  STG.E.U8 desc[UR36][R4.64+0x6], R13 ;  /* 0x0000060d04007986 */ /* 0x004fe8000c101124 */
[----:B---3--:R-:W2:Y:S04]  /*47a0*/  LDG.E.U8 R9, desc[UR36][R2.64+0x7] ;  /* 0x0000072402097981 */ /* 0x008ea8000c1e1100 */
[----:B--2---:R-:W-:Y:S04]  /*47b0*/  STG.E.U8 desc[UR36][R4.64+0x7], R9 ;  /* 0x0000070904007986 */ /* 0x004fe8000c101124 */
[----:B----4-:R-:W2:Y:S04]  /*47c0*/  LDG.E.U8 R15, desc[UR36][R2.64+0x8] ;  /* 0x00000824020f7981 */ /* 0x010ea8000c1e1100 */
[----:B--2---:R-:W-:Y:S01]  /*47d0*/  STG.E.U8 desc[UR36][R4.64+0x8], R15 ;  /* 0x0000080f04007986 */ /* 0x004fe2000c101124 */
[----:B------:R-:W-:Y:S05]  /*47e0*/  EXIT ;  /* 0x000000000000794d */ /* 0x000fea0003800000 */
.L_x_52:
[----:B------:R-:W-:-:S00]  /*47f0*/  BRA `(.L_x_52) ;  /* 0xfffffffc00fc7947 */ /* 0x000fc0000383ffff */
[----:B------:R-:W-:-:S00]  /*4800*/  NOP ;  /* 0x0000000000007918 */ /* 0x000fc00000000000 */
[----:B------:R-:W-:-:S00]  /*4810*/  NOP ;  /* 0x0000000000007918 */ /* 0x000fc00000000000 */
[----:B------:R-:W-:-:S00]  /*4820*/  NOP ;  /* 0x0000000000007918 */ /* 0x000fc00000000000 */
[----:B------:R-:W-:-:S00]  /*4830*/  NOP ;  /* 0x0000000000007918 */ /* 0x000fc00000000000 */
[----:B------:R-:W-:-:S00]  /*4840*/  NOP ;  /* 0x0000000000007918 */ /* 0x000fc00000000000 */
[----:B------:R-:W-:-:S00]  /*4850*/  NOP ;  /* 0x0000000000007918 */ /* 0x000fc00000000000 */
[----:B------:R-:W-:-:S00]  /*4860*/  NOP ;  /* 0x0000000000007918 */ /* 0x000fc00000000000 */
[----:B------:R-:W-:-:S00]  /*4870*/  NOP ;  /* 0x0000000000007918 */ /* 0x000fc00000000000 */
.L_x_84:


//--------------------- .text._Z9provacudav       --------------------------
	.section	.text._Z9provacudav,"ax",@progbits
	.align	128
        .global         _Z9provacudav
        .type           _Z9provacudav,@function
        .size           _Z9provacudav,(.L_x_85 - _Z9provacudav)
        .other          _Z9provacudav,@"STO_CUDA_ENTRY STV_DEFAULT"
_Z9provacudav:
.text._Z9provacudav:
[----:B------:R-:W0:Y:S01]  /*0000*/  LDC R1, c[0x0][0x37c] ;  /* 0x0000df00ff017b82 */ /* 0x000e220000000800 */
[----:B------:R-:W1:Y:S07]  /*0010*/  S2R R0, SR_TID.X ;  /* 0x0000000000007919 */ /* 0x000e6e0000002100 */
[----:B------:R-:W2:Y:S01]  /*0020*/  S2UR UR4, SR_CTAID.X ;  /* 0x00000000000479c3 */ /* 0x000ea20000002500 */
[----:B------:R-:W2:Y:S01]  /*0030*/  LDCU UR5, c[0x0][0x360] ;  /* 0x00006c00ff0577ac */ /* 0x000ea20008000800 */
[----:B------:R-:W-:Y:S01]  /*0040*/  BSSY.RECONVERGENT B6, `(.L_x_53) ;  /* 0x000000d000067945 */ /* 0x000fe20003800200 */
[----:B--2---:R-:W-:Y:S01]  /*0050*/  UIMAD UR4, UR4, UR5, URZ ;  /* 0x00000005040472a4 */ /* 0x004fe2000f8e02ff */
[----:B-1----:R-:W-:-:S05]  /*0060*/  IMAD.MOV R0, RZ, RZ, -R0 ;  /* 0x000000ffff007224 */ /* 0x002fca00078e0a00 */
[----:B------:R-:W-:-:S13]  /*0070*/  ISETP.NE.AND P0, PT, R0, UR4, PT ;  /* 0x0000000400007c0c */ /* 0x000fda000bf05270 */
[----:B0-----:R-:W-:Y:S05]  /*0080*/  @P0 BRA `(.L_x_54) ;  /* 0x0000000000200947 */ /* 0x001fea0003800000 */
[----:B------:R-:W-:Y:S01]  /*0090*/  MOV R0, 0x0 ;  /* 0x0000000000007802 */ /* 0x000fe20000000f00 */
[----:B------:R-:W0:Y:S01]  /*00a0*/  LDCU.64 UR4, c[0x4][0x18] ;  /* 0x01000300ff0477ac */ /* 0x000e220008000a00 */
[----:B------:R-:W-:Y:S02]  /*00b0*/  CS2R R6, SRZ ;  /* 0x0000000000067805 */ /* 0x000fe4000001ff00 */
[----:B------:R1:W2:Y:S01]  /*00c0*/  LDC.64 R2, c[0x4][R0] ;  /* 0x0100000000027b82 */ /* 0x0002a20000000a00 */
[----:B0-----:R-:W-:Y:S02]  /*00d0*/  IMAD.U32 R4, RZ, RZ, UR4 ;  /* 0x00000004ff047e24 */ /* 0x001fe4000f8e00ff */
[----:B-1----:R-:W-:-:S07]  /*00e0*/  IMAD.U32 R5, RZ, RZ, UR5 ;  /* 0x00000005ff057e24 */ /* 0x002fce000f8e00ff */
[----:B------:R-:W-:-:S07]  /*00f0*/  LEPC R20, `(.L_x_54) ;  /* 0x000000001014794e */ /* 0x000fce0000000000 */
[----:B--2---:R-:W-:Y:S05]  /*0100*/  CALL.ABS.NOINC R2 ;  /* 0x0000000002007343 */ /* 0x004fea0003c00000 */
.L_x_54:
[----:B------:R-:W-:Y:S05]  /*0110*/  BSYNC.RECONVERGENT B6 ;  /* 0x0000000000067941 */ /* 0x000fea0003800200 */
.L_x_53:
        /* <DEDUP_REMOVED lines=8> */
.L_x_55:
[----:B------:R-:W-:Y:S05]  /*01a0*/  EXIT ;  /* 0x000000000000794d */ /* 0x000fea0003800000 */
.L_x_56:
        /* <DEDUP_REMOVED lines=13> */
.L_x_85:


//--------------------- .text._Z23powerBigNumbersGPUStep3PhS_jjPi --------------------------
	.section	.text._Z23powerBigNumbersGPUStep3PhS_jjPi,"ax",@progbits
	.align	128
        .global         _Z23powerBigNumbersGPUStep3PhS_jjPi
        .type           _Z23powerBigNumbersGPUStep3PhS_jjPi,@function
        .size           _Z23powerBigNumbersGPUStep3PhS_jjPi,(.L_x_86 - _Z23powerBigNumbersGPUStep3PhS_jjPi)
        .other          _Z23powerBigNumbersGPUStep3PhS_jjPi,@"STO_CUDA_ENTRY STV_DEFAULT"
_Z23powerBigNumbersGPUStep3PhS_jjPi:
.text._Z23powerBigNumbersGPUStep3PhS_jjPi:
[----:B------:R-:W-:Y:S01]  /*0000*/  LDC R1, c[0x0][0x37c] ;  /* 0x0000df00ff017b82 */ /* 0x000fe20000000800 */
[----:B------:R-:W0:Y:S07]  /*0010*/  S2R R3, SR_TID.X ;  /* 0x0000000000037919 */ /* 0x000e2e0000002100 */
[----:B------:R-:W0:Y:S01]  /*0020*/  S2UR UR4, SR_CTAID.X ;  /* 0x00000000000479c3 */ /* 0x000e220000002500 */
[----:B------:R-:W1:Y:S01]  /*0030*/  LDCU.128 UR8, c[0x0][0x380] ;  /* 0x00007000ff0877ac */ /* 0x000e620008000c00 */
[----:B------:R-:W2:Y:S06]  /*0040*/  LDCU.64 UR12, c[0x0][0x358] ;  /* 0x00006b00ff0c77ac */ /* 0x000eac0008000a00 */
[----:B------:R-:W0:Y:S02]  /*0050*/  LDC R0, c[0x0][0x360] ;  /* 0x0000d800ff007b82 */ /* 0x000e240000000800 */
[----:B0-----:R-:W-:-:S05]  /*0060*/  IMAD R0, R0, UR4, R3 ;  /* 0x0000000400007c24 */ /* 0x001fca000f8e0203 */
[----:B------:R-:W-:-:S04]  /*0070*/  SHF.R.S32.HI R3, RZ, 0x1f, R0 ;  /* 0x0000001fff037819 */ /* 0x000fc80000011400 */
[----:B------:R-:W-:-:S04]  /*0080*/  LEA.HI R3, R3, R0, RZ, 0x3 ;  /* 0x0000000003037211 */ /* 0x000fc800078f18ff */
[C---:B------:R-:W-:Y:S01]  /*0090*/  LOP3.LUT R5, R3.reuse, 0xfffffff8, RZ, 0xc0, !PT ;  /* 0xfffffff803057812 */ /* 0x040fe200078ec0ff */
[----:B------:R-:W-:-:S04]  /*00a0*/  IMAD.SHL.U32 R2, R3, 0x4, RZ ;  /* 0x0000000403027824 */ /* 0x000fc800078e00ff */
[----:B------:R-:W-:Y:S01]  /*00b0*/  IMAD.IADD R8, R0, 0x1, -R5 ;  /* 0x0000000100087824 */ /* 0x000fe200078e0a05 */
[----:B------:R-:W-:-:S03]  /*00c0*/  LOP3.LUT R2, R2, 0xffffffe0, RZ, 0xc0, !PT ;  /* 0xffffffe002027812 */ /* 0x000fc600078ec0ff */
[----:B------:R-:W-:Y:S01]  /*00d0*/  IMAD.SHL.U32 R13, R8, 0x2, RZ ;  /* 0x00000002080d7824 */ /* 0x000fe200078e00ff */
[----:B------:R-:W-:-:S04]  /*00e0*/  SHF.R.S32.HI R4, RZ, 0x1f, R2 ;  /* 0x0000001fff047819 */ /* 0x000fc80000011402 */
[----:B------:R-:W-:Y:S02]  /*00f0*/  IADD3 R5, PT, PT, R13, 0x11, R2 ;  /* 0x000000110d057810 */ /* 0x000fe40007ffe002 */
[--C-:B------:R-:W-:Y:S02]  /*0100*/  SHF.R.S32.HI R3, RZ, 0x1f, R13.reuse ;  /* 0x0000001fff037819 */ /* 0x100fe4000001140d */
[----:B-1----:R-:W-:Y:S02]  /*0110*/  IADD3 R12, P1, P2, R2, UR8, R13 ;  /* 0x00000008020c7c10 */ /* 0x002fe4000fa3e00d */
[C---:B------:R-:W-:Y:S02]  /*0120*/  IADD3 R10, P0, PT, R5.reuse, UR8, RZ ;  /* 0x00000008050a7c10 */ /* 0x040fe4000ff1e0ff */
[----:B------:R-:W-:Y:S02]  /*0130*/  IADD3.X R13, PT, PT, R4, UR9, R3, P1, P2 ;  /* 0x00000009040d7c10 */ /* 0x000fe40008fe4403 */
[----:B------:R-:W-:-:S04]  /*0140*/  LEA.HI.X.SX32 R11, R5, UR9, 0x1, P0 ;  /* 0x00000009050b7c11 */ /* 0x000fc800080f0eff */
[----:B--2---:R-:W2:Y:S04]  /*0150*/  LDG.E.U8 R13, desc[UR12][R12.64+0x10] ;  /* 0x0000100c0c0d7981 */ /* 0x004ea8000c1e1100 */
[----:B------:R-:W2:Y:S01]  /*0160*/  LDG.E.U8 R6, desc[UR12][R10.64] ;  /* 0x0000000c0a067981 */ /* 0x000ea2000c1e1100 */
[----:B------:R-:W-:Y:S02]  /*0170*/  IMAD.SHL.U32 R3, R0, 0x4, RZ ;  /* 0x0000000400037824 */ /* 0x000fe400078e00ff */
[----:B------:R-:W-:Y:S01]  /*0180*/  HFMA2 R15, -RZ, RZ, 0, 0 ;  /* 0x00000000ff0f7431 */ /* 0x000fe200000001ff */
[----:B------:R-:W-:Y:S01]  /*0190*/  UIADD3 UR5, UP1, UPT, UR8, 0x1, URZ ;  /* 0x0000000108057890 */ /* 0x000fe2000ff3e0ff */
[C---:B------:R-:W-:Y:S01]  /*01a0*/  IMAD R5, R8.reuse, 0x1fffe, RZ ;  /* 0x0001fffe08057824 */ /* 0x040fe200078e02ff */
[----:B------:R-:W-:Y:S01]  /*01b0*/  UIADD3 UR7, UP0, UPT, UR10, 0x1, URZ ;  /* 0x000000010a077890 */ /* 0x000fe2000ff1e0ff */
[----:B------:R-:W-:Y:S01]  /*01c0*/  IMAD R7, R8, 0x1fffa, R3 ;  /* 0x0001fffa08077824 */ /* 0x000fe200078e0203 */
[----:B------:R-:W-:Y:S01]  /*01d0*/  CS2R R16, SRZ ;  /* 0x0000000000107805 */ /* 0x000fe2000001ff00 */
[----:B------:R-:W-:Y:S01]  /*01e0*/  IMAD.MOV.U32 R9, RZ, RZ, RZ ;  /* 0x000000ffff097224 */ /* 0x000fe200078e00ff */
[----:B------:R-:W-:Y:S01]  /*01f0*/  UIADD3.X UR6, UPT, UPT, URZ, UR9, URZ, UP1, !UPT ;  /* 0x00000009ff067290 */ /* 0x000fe20008ffe4ff */
[----:B------:R-:W-:Y:S01]  /*0200*/  IMAD.MOV.U32 R8, RZ, RZ, R2 ;  /* 0x000000ffff087224 */ /* 0x000fe200078e0002 */
[----:B------:R-:W-:Y:S01]  /*0210*/  UIADD3.X UR8, UPT, UPT, URZ, UR11, URZ, UP0, !UPT ;  /* 0x0000000bff087290 */ /* 0x000fe200087fe4ff */
[----:B------:R-:W-:Y:S01]  /*0220*/  UMOV UR4, URZ ;  /* 0x000000ff00047c82 */ /* 0x000fe20008000000 */
[----:B--2---:R-:W-:-:S10]  /*0230*/  IMAD R6, R6, 0x100, R13 ;  /* 0x0000010006067824 */ /* 0x004fd400078e020d */
.L_x_57:
[----:B------:R-:W-:-:S04]  /*0240*/  IADD3 R12, P0, PT, R8, UR5, RZ ;  /* 0x00000005080c7c10 */ /* 0x000fc8000ff1e0ff */
[----:B------:R-:W-:-:S05]  /*0250*/  LEA.HI.X.SX32 R13, R8, UR6, 0x1, P0 ;  /* 0x00000006080d7c11 */ /* 0x000fca00080f0eff */
[----:B------:R-:W2:Y:S01]  /*0260*/  LDG.E.U8 R11, desc[UR12][R12.64+-0x1] ;  /* 0xffffff0c0c0b7981 */ /* 0x000ea2000c1e1100 */
[----:B------:R-:W-:Y:S01]  /*0270*/  IADD3 R10, P0, PT, R7, UR7, RZ ;  /* 0x00000007070a7c10 */ /* 0x000fe2000ff1e0ff */
[----:B--2---:R-:W-:-:S03]  /*0280*/  IMAD R14, R6, R11, RZ ;  /* 0x0000000b060e7224 */ /* 0x004fc600078e02ff */
[----:B------:R-:W-:Y:S01]  /*0290*/  LEA.HI.X.SX32 R11, R7, UR8, 0x1, P0 ;  /* 0x00000008070b7c11 */ /* 0x000fe200080f0eff */
[----:B------:R-:W-:-:S04]  /*02a0*/  IMAD.IADD R19, R14, 0x1, R17 ;  /* 0x000000010e137824 */ /* 0x000fc800078e0211 */
[----:B------:R-:W-:-:S04]  /*02b0*/  IMAD.IADD R18, R19, 0x1, R16 ;  /* 0x0000000113127824 */ /* 0x000fc800078e0210 */
[----:B------:R-:W-:-:S05]  /*02c0*/  IMAD.IADD R21, R18, 0x1, R9 ;  /* 0x0000000112157824 */ /* 0x000fca00078e0209 */
[----:B------:R0:W-:Y:S04]  /*02d0*/  STG.E.U8 desc[UR12][R10.64+-0x1], R21 ;  /* 0xffffff150a007986 */ /* 0x0001e8000c10110c */
[----:B------:R1:W2:Y:S01]  /*02e0*/  LDG.E.U8 R23, desc[UR12][R12.64] ;  /* 0x0000000c0c177981 */ /* 0x0002a2000c1e1100 */
[----:B------:R-:W-:Y:S02]  /*02f0*/  LOP3.LUT R19, R19, 0xff, RZ, 0xc0, !PT ;  /* 0x000000ff13137812 */ /* 0x000fe400078ec0ff */
[----:B------:R-:W-:Y:S02]  /*0300*/  LOP3.LUT R17, R17, 0xff, RZ, 0xc0, !PT ;  /* 0x000000ff11117812 */ /* 0x000fe400078ec0ff */
[----:B------:R-:W-:Y:S02]  /*0310*/  IADD3 R19, PT, PT, R19, R16, RZ ;  /* 0x0000001013137210 */ /* 0x000fe40007ffe0ff */
[----:B------:R-:W-:-:S02]  /*0320*/  LOP3.LUT R16, R14, 0xff, RZ, 0xc0, !PT ;  /* 0x000000ff0e107812 */ /* 0x000fc400078ec0ff */
[----:B------:R-:W-:Y:S02]  /*0330*/  LOP3.LUT R18, R18, 0xff, RZ, 0xc0, !PT ;  /* 0x000000ff12127812 */ /* 0x000fe400078ec0ff */
[----:B------:R-:W-:Y:S01]  /*0340*/  ISETP.GT.U32.AND P1, PT, R19, 0xff, PT ;  /* 0x000000ff1300780c */ /* 0x000fe20003f24070 */
[----:B------:R-:W-:Y:S01]  /*0350*/  IMAD.IADD R16, R16, 0x1, R17 ;  /* 0x0000000110107824 */ /* 0x000fe200078e0211 */
[----:B-1----:R-:W-:Y:S01]  /*0360*/  IADD3 R13, PT, PT, R8, 0x2, RZ ;  /* 0x00000002080d7810 */ /* 0x002fe20007ffe0ff */
[----:B------:R-:W-:Y:S01]  /*0370*/  IMAD.IADD R18, R18, 0x1, R9 ;  /* 0x0000000112127824 */ /* 0x000fe200078e0209 */
[----:B------:R-:W-:Y:S02]  /*0380*/  SEL R9, RZ, 0x1, !P1 ;  /* 0x00000001ff097807 */ /* 0x000fe40004800000 */
[----:B------:R-:W-:Y:S01]  /*0390*/  ISETP.GT.U32.AND P0, PT, R16, 0xff, PT ;  /* 0x000000ff1000780c */ /* 0x000fe20003f04070 */
[----:B------:R-:W-:Y:S01]  /*03a0*/  IMAD.MOV.U32 R16, RZ, RZ, 0x2 ;  /* 0x00000002ff107424 */ /* 0x000fe200078e00ff */
[----:B------:R-:W-:-:S02]  /*03b0*/  ISETP.GT.U32.AND P2, PT, R18, 0xff, PT ;  /* 0x000000ff1200780c */ /* 0x000fc40003f44070 */
[----:B------:R-:W-:-:S03]  /*03c0*/  SHF.R.U32.HI R18, RZ, 0x8, R14 ;  /* 0x00000008ff127819 */ /* 0x000fc6000001160e */
[----:B------:R-:W-:-:S06]  /*03d0*/  @!P1 IMAD.MOV R16, RZ, RZ, 0x1 ;  /* 0x00000001ff109424 */ /* 0x000fcc00078e02ff */
[----:B------:R-:W-:Y:S01]  /*03e0*/  @!P0 IMAD.MOV R16, RZ, RZ, R9 ;  /* 0x000000ffff108224 */ /* 0x000fe200078e0209 */
[----:B------:R-:W-:-:S03]  /*03f0*/  IADD3 R12, P0, PT, R13, UR5, RZ ;  /* 0x000000050d0c7c10 */ /* 0x000fc6000ff1e0ff */
[----:B------:R-:W-:Y:S01]  /*0400*/  VIADD R17, R16, 0x1 ;  /* 0x0000000110117836 */ /* 0x000fe20000000000 */
[----:B------:R-:W-:Y:S01]  /*0410*/  LEA.HI.X.SX32 R13, R13, UR6, 0x1, P0 ;  /* 0x000000060d0d7c11 */ /* 0x000fe200080f0eff */
[----:B------:R-:W-:Y:S02]  /*0420*/  @!P2 IMAD.MOV R17, RZ, RZ, R16 ;  /* 0x000000ffff11a224 */ /* 0x000fe400078e0210 */
[----:B--2---:R-:W-:-:S04]  /*0430*/  IMAD R9, R6, R23, RZ ;  /* 0x0000001706097224 */ /* 0x004fc800078e02ff */
[----:B------:R-:W-:-:S04]  /*0440*/  IMAD.IADD R20, R9, 0x1, R18 ;  /* 0x0000000109147824 */ /* 0x000fc800078e0212 */
[----:B------:R-:W-:-:S04]  /*0450*/  IMAD.IADD R16, R20, 0x1, R15 ;  /* 0x0000000114107824 */ /* 0x000fc800078e020f */
[----:B------:R-:W-:-:S05]  /*0460*/  IMAD.IADD R19, R16, 0x1, R17 ;  /* 0x0000000110137824 */ /* 0x000fca00078e0211 */
[----:B------:R1:W-:Y:S04]  /*0470*/  STG.E.U8 desc[UR12][R10.64], R19 ;  /* 0x000000130a007986 */ /* 0x0003e8000c10110c */
[----:B0-----:R-:W2:Y:S01]  /*0480*/  LDG.E.U8 R21, desc[UR12][R12.64+-0x1] ;  /* 0xffffff0c0c157981 */ /* 0x001ea2000c1e1100 */
[----:B------:R-:W-:Y:S02]  /*0490*/  LOP3.LUT R20, R20, 0xff, RZ, 0xc0, !PT ;  /* 0x000000ff14147812 */ /* 0x000fe400078ec0ff */
[----:B------:R-:W-:Y:S02]  /*04a0*/  LOP3.LUT R18, R18, 0xff, RZ, 0xc0, !PT ;  /* 0x000000ff12127812 */ /* 0x000fe400078ec0ff */
[----:B------:R-:W-:Y:S02]  /*04b0*/  IADD3 R20, PT, PT, R20, R15, RZ ;  /* 0x0000000f14147210 */ /* 0x000fe40007ffe0ff */
[----:B------:R-:W-:Y:S01]  /*04c0*/  LOP3.LUT R15, R9, 0xff, RZ, 0xc0, !PT ;  /* 0x000000ff090f7812 */ /* 0x000fe200078ec0ff */
[----:B-1----:R-:W-:Y:S01]  /*04d0*/  IMAD.MOV.U32 R11, RZ, RZ, 0x2 ;  /* 0x00000002ff0b7424 */ /* 0x002fe200078e00ff */
[----:B------:R-:W-:-:S02]  /*04e0*/  LOP3.LUT R16, R16, 0xff, RZ, 0xc0, !PT ;  /* 0x000000ff10107812 */ /* 0x000fc400078ec0ff */
[----:B------:R-:W-:Y:S01]  /*04f0*/  ISETP.GT.U32.AND P1, PT, R20, 0xff, PT ;  /* 0x000000ff1400780c */ /* 0x000fe20003f24070 */
[----:B------:R-:W-:Y:S01]  /*0500*/  IMAD.IADD R15, R15, 0x1, R18 ;  /* 0x000000010f0f7824 */ /* 0x000fe200078e0212 */
[----:B------:R-:W-:Y:S01]  /*0510*/  SHF.R.U32.HI R18, RZ, 0x8, R9 ;  /* 0x00000008ff127819 */ /* 0x000fe20000011609 */
[----:B------:R-:W-:Y:S01]  /*0520*/  IMAD.IADD R16, R16, 0x1, R17 ;  /* 0x0000000110107824 */ /* 0x000fe200078e0211 */
[----:B------:R-:W-:Y:S02]  /*0530*/  SEL R10, RZ, 0x1, !P1 ;  /* 0x00000001ff0a7807 */ /* 0x000fe40004800000 */
[----:B------:R-:W-:Y:S02]  /*0540*/  ISETP.GT.U32.AND P0, PT, R15, 0xff, PT ;  /* 0x000000ff0f00780c */ /* 0x000fe40003f04070 */
[----:B------:R-:W-:Y:S02]  /*0550*/  ISETP.GT.U32.AND P2, PT, R16, 0xff, PT ;  /* 0x000000ff1000780c */ /* 0x000fe40003f44070 */
[----:B------:R-:W-:-:S03]  /*0560*/  IADD3 R19, PT, PT, R7, 0x2, RZ ;  /* 0x0000000207137810 */ /* 0x000fc60007ffe0ff */
[----:B------:R-:W-:-:S06]  /*0570*/  @!P1 IMAD.MOV R11, RZ, RZ, 0x1 ;  /* 0x00000001ff0b9424 */ /* 0x000fcc00078e02ff */
[----:B------:R-:W-:Y:S01]  /*0580*/  @!P0 IMAD.MOV R11, RZ, RZ, R10 ;  /* 0x000000ffff0b8224 */ /* 0x000fe200078e020a */
[----:B------:R-:W-:-:S03]  /*0590*/  IADD3 R10, P0, PT, R19, UR7, RZ ;  /* 0x00000007130a7c10 */ /* 0x000fc6000ff1e0ff */
[----:B------:R-:W-:Y:S02]  /*05a0*/  VIADD R16, R11, 0x1 ;  /* 0x000000010b107836 */ /* 0x000fe40000000000 */
[----:B------:R-:W-:Y:S01]  /*05b0*/  @!P2 IMAD.MOV R16, RZ, RZ, R11 ;  /* 0x000000ffff10a224 */ /* 0x000fe200078e020b */
[----:B------:R-:W-:Y:S01]  /*05c0*/  LEA.HI.X.SX32 R11, R19, UR8, 0x1, P0 ;  /* 0x00000008130b7c11 */ /* 0x000fe200080f0eff */
[----:B--2---:R-:W-:-:S04]  /*05d0*/  IMAD R15, R6, R21, RZ ;  /* 0x00000015060f7224 */ /* 0x004fc800078e02ff */
[----:B------:R-:W-:-:S05]  /*05e0*/  IMAD.IADD R17, R18, 0x1, R15 ;  /* 0x0000000112117824 */ /* 0x000fca00078e020f */
[----:B------:R-:W-:-:S05]  /*05f0*/  LEA.HI R21, R14, R17, RZ, 0x10 ;  /* 0x000000110e157211 */ /* 0x000fca00078f80ff */
[----:B------:R-:W-:-:S05]  /*0600*/  IMAD.IADD R23, R21, 0x1, R16 ;  /* 0x0000000115177824 */ /* 0x000fca00078e0210 */
[----:B------:R0:W-:Y:S04]  /*0610*/  STG.E.U8 desc[UR12][R10.64+-0x1], R23 ;  /* 0xffffff170a007986 */ /* 0x0001e8000c10110c */
[----:B------:R1:W2:Y:S01]  /*0620*/  LDG.E.U8 R13, desc[UR12][R12.64] ;  /* 0x0000000c0c0d7981 */ /* 0x0002a2000c1e1100 */
[----:B------:R-:W-:Y:S02]  /*0630*/  LOP3.LUT R19, R17, 0xff, RZ, 0xc0, !PT ;  /* 0x000000ff11137812 */ /* 0x000fe400078ec0ff */
[----:B------:R-:W-:Y:S02]  /*0640*/  LOP3.LUT R17, R18, 0xff, RZ, 0xc0, !PT ;  /* 0x000000ff12117812 */ /* 0x000fe400078ec0ff */
[----:B------:R-:W-:Y:S02]  /*0650*/  LEA.HI R19, R14, R19, RZ, 0x10 ;  /* 0x000000130e137211 */ /* 0x000fe400078f80ff */
[----:B------:R-:W-:-:S02]  /*0660*/  LOP3.LUT R14, R15, 0xff, RZ, 0xc0, !PT ;  /* 0x000000ff0f0e7812 */ /* 0x000fc400078ec0ff */
[----:B------:R-:W-:Y:S02]  /*0670*/  LOP3.LUT R21, R21, 0xff, RZ, 0xc0, !PT ;  /* 0x000000ff15157812 */ /* 0x000fe400078ec0ff */
[----:B------:R-:W-:Y:S01]  /*0680*/  ISETP.GT.U32.AND P1, PT, R19, 0xff, PT ;  /* 0x000000ff1300780c */ /* 0x000fe20003f24070 */
[----:B------:R-:W-:Y:S01]  /*0690*/  IMAD.IADD R14, R14, 0x1, R17 ;  /* 0x000000010e0e7824 */ /* 0x000fe200078e0211 */
[----:B------:R-:W-:Y:S01]  /*06a0*/  IADD3 R21, PT, PT, R21, R16, RZ ;  /* 0x0000001015157210 */ /* 0x000fe20007ffe0ff */
[----:B------:R-:W-:Y:S01]  /*06b0*/  IMAD.MOV.U32 R16, RZ, RZ, 0x2 ;  /* 0x00000002ff107424 */ /* 0x000fe200078e00ff */
[----:B-1----:R-:W-:Y:S02]  /*06c0*/  SEL R12, RZ, 0x1, !P1 ;  /* 0x00000001ff0c7807 */ /* 0x002fe40004800000 */
[----:B------:R-:W-:Y:S02]  /*06d0*/  ISETP.GT.U32.AND P0, PT, R14, 0xff, PT ;  /* 0x000000ff0e00780c */ /* 0x000fe40003f04070 */
[----:B------:R-:W-:-:S02]  /*06e0*/  ISETP.GT.U32.AND P2, PT, R21, 0xff, PT ;  /* 0x000000ff1500780c */ /* 0x000fc40003f44070 */
[----:B------:R-:W-:-:S03]  /*06f0*/  SHF.R.U32.HI R19, RZ, 0x8, R15 ;  /* 0x00000008ff137819 */ /* 0x000fc6000001160f */
[----:B------:R-:W-:-:S06]  /*0700*/  @!P1 IMAD.MOV R16, RZ, RZ, 0x1 ;  /* 0x00000001ff109424 */ /* 0x000fcc00078e02ff */
[----:B------:R-:W-:-:S04]  /*0710*/  @!P0 IMAD.MOV R16, RZ, RZ, R12 ;  /* 0x000000ffff108224 */ /* 0x000fc800078e020c */
[----:B------:R-:W-:Y:S02]  /*0720*/  VIADD R17, R16, 0x1 ;  /* 0x0000000110117836 */ /* 0x000fe40000000000 */
[----:B------:R-:W-:Y:S02]  /*0730*/  @!P2 IMAD.MOV R17, RZ, RZ, R16 ;  /* 0x000000ffff11a224 */ /* 0x000fe400078e0210 */
[----:B--2---:R-:W-:Y:S02]  /*0740*/  IMAD R14, R6, R13, RZ ;  /* 0x0000000d060e7224 */ /* 0x004fe400078e02ff */
[----:B------:R-:W-:-:S03]  /*0750*/  VIADD R13, R8, 0x4 ;  /* 0x00000004080d7836 */ /* 0x000fc60000000000 */
[----:B------:R-:W-:Y:S02]  /*0760*/  IADD3 R18, PT, PT, R14, R19, RZ ;  /* 0x000000130e127210 */ /* 0x000fe40007ffe0ff */
[----:B------:R-:W-:Y:S02]  /*0770*/  IADD3 R12, P0, PT, R13, UR5, RZ ;  /* 0x000000050d0c7c10 */ /* 0x000fe4000ff1e0ff */
[----:B------:R-:W-:Y:S02]  /*0780*/  LEA.HI R20, R9, R18, RZ, 0x10 ;  /* 0x0000001209147211 */ /* 0x000fe400078f80ff */
[----:B------:R-:W-:-:S03]  /*0790*/  LEA.HI.X.SX32 R13, R13, UR6, 0x1, P0 ;  /* 0x000000060d0d7c11 */ /* 0x000fc600080f0eff */
[----:B------:R-:W-:-:S05]  /*07a0*/  IMAD.IADD R21, R20, 0x1, R17 ;  /* 0x0000000114157824 */ /* 0x000fca00078e0211 */
[----:B------:R1:W-:Y:S04]  /*07b0*/  STG.E.U8 desc[UR12][R10.64], R21 ;  /* 0x000000150a007986 */ /* 0x0003e8000c10110c */
[----:B0-----:R-:W2:Y:S01]  /*07c0*/  LDG.E.U8 R23, desc[UR12][R12.64+-0x1] ;  /* 0xffffff0c0c177981 */ /* 0x001ea2000c1e1100 */
[----:B------:R-:W-:Y:S02]  /*07d0*/  LOP3.LUT R18, R18, 0xff, RZ, 0xc0, !PT ;  /* 0x000000ff12127812 */ /* 0x000fe400078ec0ff */
[----:B------:R-:W-:Y:S02]  /*07e0*/  LOP3.LUT R16, R19, 0xff, RZ, 0xc0, !PT ;  /* 0x000000ff13107812 */ /* 0x000fe400078ec0ff */
[----:B------:R-:W-:Y:S02]  /*07f0*/  LEA.HI R18, R9, R18, RZ, 0x10 ;  /* 0x0000001209127211 */ /* 0x000fe400078f80ff */
[----:B------:R-:W-:Y:S01]  /*0800*/  LOP3.LUT R9, R14, 0xff, RZ, 0xc0, !PT ;  /* 0x000000ff0e097812 */ /* 0x000fe200078ec0ff */
[----:B-1----:R-:W-:Y:S01]  /*0810*/  VIADD R11, R7, 0x4 ;  /* 0x00000004070b7836 */ /* 0x002fe20000000000 */
[----:B------:R-:W-:-:S02]  /*0820*/  LOP3.LUT R20, R20, 0xff, RZ, 0xc0, !PT ;  /* 0x000000ff14147812 */ /* 0x000fc400078ec0ff */
[----:B------:R-:W-:Y:S01]  /*0830*/  ISETP.GT.U32.AND P1, PT, R18, 0xff, PT ;  /* 0x000000ff1200780c */ /* 0x000fe20003f24070 */
[----:B------:R-:W-:Y:S01]  /*0840*/  IMAD.IADD R9, R9, 0x1, R16 ;  /* 0x0000000109097824 */ /* 0x000fe200078e0210 */
[----:B------:R-:W-:Y:S01]  /*0850*/  SHF.R.U32.HI R19, RZ, 0x8, R14 ;  /* 0x00000008ff137819 */ /* 0x000fe2000001160e */
[----:B------:R-:W-:Y:S01]  /*0860*/  IMAD.IADD R20, R20, 0x1, R17 ;  /* 0x0000000114147824 */ /* 0x000fe200078e0211 */
[----:B------:R-:W-:Y:S02]  /*0870*/  SEL R10, RZ, 0x1, !P1 ;  /* 0x00000001ff0a7807 */ /* 0x000fe40004800000 */
[----:B------:R-:W-:Y:S01]  /*0880*/  ISETP.GT.U32.AND P0, PT, R9, 0xff, PT ;  /* 0x000000ff0900780c */ /* 0x000fe20003f04070 */
[----:B------:R-:W-:Y:S01]  /*0890*/  IMAD.MOV.U32 R9, RZ, RZ, 0x2 ;  /* 0x00000002ff097424 */ /* 0x000fe200078e00ff */
[----:B------:R-:W-:-:S05]  /*08a0*/  ISETP.GT.U32.AND P2, PT, R20, 0xff, PT ;  /* 0x000000ff1400780c */ /* 0x000fca0003f44070 */
[----:B------:R-:W-:-:S06]  /*08b0*/  @!P1 IADD3 R9, PT, PT, RZ, 0x1, RZ ;  /* 0x00000001ff099810 */ /* 0x000fcc0007ffe0ff */
[----:B------:R-:W-:Y:S01]  /*08c0*/  @!P0 IMAD.MOV R9, RZ, RZ, R10 ;  /* 0x000000ffff098224 */ /* 0x000fe200078e020a */
[----:B------:R-:W-:-:S03]  /*08d0*/  IADD3 R10, P0, PT, R11, UR7, RZ ;  /* 0x000000070b0a7c10 */ /* 0x000fc6000ff1e0ff */
[----:B------:R-:W-:Y:S01]  /*08e0*/  VIADD R17, R9, 0x1 ;  /* 0x0000000109117836 */ /* 0x000fe20000000000 */
[----:B------:R-:W-:Y:S01]  /*08f0*/  LEA.HI.X.SX32 R11, R11, UR8, 0x1, P0 ;  /* 0x000000080b0b7c11 */ /* 0x000fe200080f0eff */
[----:B------:R-:W-:Y:S02]  /*0900*/  @!P2 IMAD.MOV R17, RZ, RZ, R9 ;  /* 0x000000ffff11a224 */ /* 0x000fe400078e0209 */
[----:B--2---:R-:W-:-:S04]  /*0910*/  IMAD R16, R6, R23, RZ ;  /* 0x0000001706107224 */ /* 0x004fc800078e02ff */
[----:B------:R-:W-:-:S05]  /*0920*/  IMAD.IADD R18, R19, 0x1, R16 ;  /* 0x0000000113127824 */ /* 0x000fca00078e0210 */
[----:B------:R-:W-:-:S04]  /*0930*/  LEA.HI R22, R15, R18, RZ, 0x10 ;  /* 0x000000120f167211 */ /* 0x000fc800078f80ff */
[----:B------:R-:W-:-:S05]  /*0940*/  IADD3 R21, PT, PT, R22, R17, RZ ;  /* 0x0000001116157210 */ /* 0x000fca0007ffe0ff */
[----:B------:R0:W-:Y:S04]  /*0950*/  STG.E.U8 desc[UR12][R10.64+-0x1], R21 ;  /* 0xffffff150a007986 */ /* 0x0001e8000c10110c */
[----:B------:R-:W2:Y:S01]  /*0960*/  LDG.E.U8 R13, desc[UR12][R12.64] ;  /* 0x0000000c0c0d7981 */ /* 0x000ea2000c1e1100 */
[----:B------:R-:W-:Y:S02]  /*0970*/  LOP3.LUT R20, R18, 0xff, RZ, 0xc0, !PT ;  /* 0x000000ff12147812 */ /* 0x000fe400078ec0ff */
[----:B------:R-:W-:Y:S02]  /*0980*/  LOP3.LUT R18, R19, 0xff, RZ, 0xc0, !PT ;  /* 0x000000ff13127812 */ /* 0x000fe400078ec0ff */
[----:B------:R-:W-:Y:S02]  /*0990*/  LOP3.LUT R9, R16, 0xff, RZ, 0xc0, !PT ;  /* 0x000000ff10097812 */ /* 0x000fe400078ec0ff */
[----:B------:R-:W-:Y:S01]  /*09a0*/  LEA.HI R20, R15, R20, RZ, 0x10 ;  /* 0x000000140f147211 */ /* 0x000fe200078f80ff */
[----:B------:R-:W-:Y:S01]  /*09b0*/  IMAD.MOV.U32 R15, RZ, RZ, 0x2 ;  /* 0x00000002ff0f7424 */ /* 0x000fe200078e00ff */
[----:B------:R-:W-:Y:S01]  /*09c0*/  LOP3.LUT R22, R22, 0xff, RZ, 0xc0, !PT ;  /* 0x000000ff16167812 */ /* 0x000fe200078ec0ff */
[----:B------:R-:W-:Y:S01]  /*09d0*/  IMAD.IADD R9, R9, 0x1, R18 ;  /* 0x0000000109097824 */ /* 0x000fe200078e0212 */
[----:B------:R-:W-:-:S02]  /*09e0*/  ISETP.GT.U32.AND P1, PT, R20, 0xff, PT ;  /* 0x000000ff1400780c */ /* 0x000fc40003f24070 */
[----:B------:R-:W-:Y:S01]  /*09f0*/  SHF.R.U32.HI R18, RZ, 0x8, R16 ;  /* 0x00000008ff127819 */ /* 0x000fe20000011610 */
[----:B------:R-:W-:Y:S01]  /*0a00*/  IMAD.IADD R22, R22, 0x1, R17 ;  /* 0x0000000116167824 */ /* 0x000fe200078e0211 */
[----:B------:R-:W-:Y:S02]  /*0a10*/  ISETP.GT.U32.AND P0, PT, R9, 0xff, PT ;  /* 0x000000ff0900780c */ /* 0x000fe40003f04070 */
[----:B------:R-:W-:Y:S02]  /*0a20*/  SEL R9, RZ, 0x1, !P1 ;  /* 0x00000001ff097807 */ /* 0x000fe40004800000 */
[----:B------:R-:W-:-:S05]  /*0a30*/  ISETP.GT.U32.AND P2, PT, R22, 0xff, PT ;  /* 0x000000ff1600780c */ /* 0x000fca0003f44070 */
[----:B------:R-:W-:-:S04]  /*0a40*/  @!P1 IMAD.MOV R15, RZ, RZ, 0x1 ;  /* 0x00000001ff0f9424 */ /* 0x000fc800078e02ff */
[----:B------:R-:W-:-:S04]  /*0a50*/  @!P0 IMAD.MOV R15, RZ, RZ, R9 ;  /* 0x000000ffff0f8224 */ /* 0x000fc800078e0209 */
[----:B------:R-:W-:Y:S02]  /*0a60*/  VIADD R17, R15, 0x1 ;  /* 0x000000010f117836 */ /* 0x000fe40000000000 */
[----:B------:R-:W-:Y:S02]  /*0a70*/  @!P2 IMAD.MOV R17, RZ, RZ, R15 ;  /* 0x000000ffff11a224 */ /* 0x000fe400078e020f */
[----:B--2---:R-:W-:Y:S01]  /*0a80*/  IMAD R9, R6, R13, RZ ;  /* 0x0000000d06097224 */ /* 0x004fe200078e02ff */
[----:B------:R-:W-:-:S03]  /*0a90*/  IADD3 R13, PT, PT, R8, 0x6, RZ ;  /* 0x00000006080d7810 */ /* 0x000fc60007ffe0ff */
[----:B------:R-:W-:Y:S01]  /*0aa0*/  IMAD.IADD R19, R9, 0x1, R18 ;  /* 0x0000000109137824 */ /* 0x000fe200078e0212 */
[----:B------:R-:W-:-:S04]  /*0ab0*/  IADD3 R12, P0, PT, R13, UR5, RZ ;  /* 0x000000050d0c7c10 */ /* 0x000fc8000ff1e0ff */
[----:B------:R-:W-:Y:S02]  /*0ac0*/  LEA.HI R20, R14, R19, RZ, 0x10 ;  /* 0x000000130e147211 */ /* 0x000fe400078f80ff */
[----:B------:R-:W-:-:S03]  /*0ad0*/  LEA.HI.X.SX32 R13, R13, UR6, 0x1, P0 ;  /* 0x000000060d0d7c11 */ /* 0x000fc600080f0eff */
[----:B------:R-:W-:-:S05]  /*0ae0*/  IMAD.IADD R23, R20, 0x1, R17 ;  /* 0x0000000114177824 */ /* 0x000fca00078e0211 */
[----:B------:R1:W-:Y:S04]  /*0af0*/  STG.E.U8 desc[UR12][R10.64], R23 ;  /* 0x000000170a007986 */ /* 0x0003e8000c10110c */
[----:B------:R-:W2:Y:S01]  /*0b00*/  LDG.E.U8 R15, desc[UR12][R12.64+-0x1] ;  /* 0xffffff0c0c0f7981 */ /* 0x000ea2000c1e1100 */
[----:B0-----:R-:W-:Y:S02]  /*0b10*/  LOP3.LUT R21, R19, 0xff, RZ, 0xc0, !PT ;  /* 0x000000ff13157812 */ /* 0x001fe400078ec0ff */
[----:B------:R-:W-:Y:S01]  /*0b20*/  LOP3.LUT R19, R18, 0xff, RZ, 0xc0, !PT ;  /* 0x000000ff12137812 */ /* 0x000fe200078ec0ff */
[----:B------:R-:W-:Y:S01]  /*0b30*/  VIADD R18, R7, 0x6 ;  /* 0x0000000607127836 */ /* 0x000fe20000000000 */
[----:B------:R-:W-:Y:S02]  /*0b40*/  LEA.HI R21, R14, R21, RZ, 0x10 ;  /* 0x000000150e157211 */ /* 0x000fe400078f80ff */
[----:B------:R-:W-:Y:S01]  /*0b50*/  LOP3.LUT R14, R9, 0xff, RZ, 0xc0, !PT ;  /* 0x000000ff090e7812 */ /* 0x000fe200078ec0ff */
[----:B-1----:R-:W-:Y:S01]  /*0b60*/  IMAD.MOV.U32 R11, RZ, RZ, 0x2 ;  /* 0x00000002ff0b7424 */ /* 0x002fe200078e00ff */
[----:B------:R-:W-:-:S02]  /*0b70*/  LOP3.LUT R20, R20, 0xff, RZ, 0xc0, !PT ;  /* 0x000000ff14147812 */ /* 0x000fc400078ec0ff */
[----:B------:R-:W-:Y:S01]  /*0b80*/  ISETP.GT.U32.AND P1, PT, R21, 0xff, PT ;  /* 0x000000ff1500780c */ /* 0x000fe20003f24070 */
[----:B------:R-:W-:Y:S01]  /*0b90*/  IMAD.IADD R14, R14, 0x1, R19 ;  /* 0x000000010e0e7824 */ /* 0x000fe200078e0213 */
[----:B------:R-:W-:Y:S02]  /*0ba0*/  IADD3 R20, PT, PT, R20, R17, RZ ;  /* 0x0000001114147210 */ /* 0x000fe40007ffe0ff */
[----:B------:R-:W-:Y:S02]  /*0bb0*/  SEL R10, RZ, 0x1, !P1 ;  /* 0x00000001ff0a7807 */ /* 0x000fe40004800000 */
[----:B------:R-:W-:Y:S02]  /*0bc0*/  ISETP.GT.U32.AND P0, PT, R14, 0xff, PT ;  /* 0x000000ff0e00780c */ /* 0x000fe40003f04070 */
[----:B------:R-:W-:Y:S02]  /*0bd0*/  ISETP.GT.U32.AND P2, PT, R20, 0xff, PT ;  /* 0x000000ff1400780c */ /* 0x000fe40003f44070 */
[----:B------:R-:W-:-:S03]  /*0be0*/  SHF.R.U32.HI R21, RZ, 0x8, R9 ;  /* 0x00000008ff157819 */ /* 0x000fc60000011609 */
[----:B------:R-:W-:-:S06]  /*0bf0*/  @!P1 IMAD.MOV R11, RZ, RZ, 0x1 ;  /* 0x00000001ff0b9424 */ /* 0x000fcc00078e02ff */
[----:B------:R-:W-:Y:S01]  /*0c00*/  @!P0 IMAD.MOV R11, RZ, RZ, R10 ;  /* 0x000000ffff0b8224 */ /* 0x000fe200078e020a */
[----:B------:R-:W-:-:S03]  /*0c10*/  IADD3 R10, P0, PT, R18, UR7, RZ ;  /* 0x00000007120a7c10 */ /* 0x000fc6000ff1e0ff */
[----:B------:R-:W-:Y:S02]  /*0c20*/  VIADD R20, R11, 0x1 ;  /* 0x000000010b147836 */ /* 0x000fe40000000000 */
[----:B------:R-:W-:Y:S01]  /*0c30*/  @!P2 IMAD.MOV R20, RZ, RZ, R11 ;  /* 0x000000ffff14a224 */ /* 0x000fe200078e020b */
[----:B------:R-:W-:Y:S01]  /*0c40*/  LEA.HI.X.SX32 R11, R18, UR8, 0x1, P0 ;  /* 0x00000008120b7c11 */ /* 0x000fe200080f0eff */
[----:B--2---:R-:W-:-:S05]  /*0c50*/  IMAD R14, R6, R15, RZ ;  /* 0x0000000f060e7224 */ /* 0x004fca00078e02ff */
[----:B------:R-:W-:-:S04]  /*0c60*/  IADD3 R15, PT, PT, R14, R21, RZ ;  /* 0x000000150e0f7210 */ /* 0x000fc80007ffe0ff */
[----:B------:R-:W-:-:S05]  /*0c70*/  LEA.HI R17, R16, R15, RZ, 0x10 ;  /* 0x0000000f10117211 */ /* 0x000fca00078f80ff */
[----:B------:R-:W-:-:S05]  /*0c80*/  IMAD.IADD R19, R17, 0x1, R20 ;  /* 0x0000000111137824 */ /* 0x000fca00078e0214 */
[----:B------:R0:W-:Y:S04]  /*0c90*/  STG.E.U8 desc[UR12][R10.64+-0x1], R19 ;  /* 0xffffff130a007986 */ /* 0x0001e8000c10110c */
[----:B------:R1:W2:Y:S01]  /*0ca0*/  LDG.E.U8 R13, desc[UR12][R12.64] ;  /* 0x0000000c0c0d7981 */ /* 0x0002a2000c1e1100 */
[----:B------:R-:W-:Y:S01]  /*0cb0*/  LOP3.LUT R15, R15, 0xff, RZ, 0xc0, !PT ;  /* 0x000000ff0f0f7812 */ /* 0x000fe200078ec0ff */
[----:B------:R-:W-:Y:S01]  /*0cc0*/  UIADD3 UR4, UPT, UPT, UR4, 0x8, URZ ;  /* 0x0000000804047890 */ /* 0x000fe2000fffe0ff */
[----:B------:R-:W-:Y:S01]  /*0cd0*/  LOP3.LUT R18, R21, 0xff, RZ, 0xc0, !PT ;  /* 0x000000ff15127812 */ /* 0x000fe200078ec0ff */
[----:B------:R-:W-:Y:S01]  /*0ce0*/  VIADD R8, R8, 0x8 ;  /* 0x0000000808087836 */ /* 0x000fe20000000000 */
[----:B------:R-:W-:Y:S01]  /*0cf0*/  LEA.HI R16, R16, R15, RZ, 0x10 ;  /* 0x0000000f10107211 */ /* 0x000fe200078f80ff */
[----:B------:R-:W-:Y:S01]  /*0d00*/  UISETP.NE.AND UP0, UPT, UR4, 0x10, UPT ;  /* 0x000000100400788c */ /* 0x000fe2000bf05270 */
[----:B------:R-:W-:Y:S01]  /*0d10*/  LOP3.LUT R15, R14, 0xff, RZ, 0xc0, !PT ;  /* 0x000000ff0e0f7812 */ /* 0x000fe200078ec0ff */
[----:B0-----:R-:W-:Y:S01]  /*0d20*/  IMAD.MOV.U32 R19, RZ, RZ, 0x2 ;  /* 0x00000002ff137424 */ /* 0x001fe200078e00ff */
[----:B------:R-:W-:Y:S01]  /*0d30*/  LOP3.LUT R17, R17, 0xff, RZ, 0xc0, !PT ;  /* 0x000000ff11117812 */ /* 0x000fe200078ec0ff */
[----:B------:R-:W-:Y:S01]  /*0d40*/  VIADD R7, R7, 0x8 ;  /* 0x0000000807077836 */ /* 0x000fe20000000000 */
[----:B------:R-:W-:Y:S01]  /*0d50*/  ISETP.GT.U32.AND P1, PT, R16, 0xff, PT ;  /* 0x000000ff1000780c */ /* 0x000fe20003f24070 */
[----:B------:R-:W-:Y:S01]  /*0d60*/  IMAD.IADD R15, R15, 0x1, R18 ;  /* 0x000000010f0f7824 */ /* 0x000fe200078e0212 */
[----:B-1----:R-:W-:Y:S01]  /*0d70*/  SHF.R.U32.HI R12, RZ, 0x8, R14 ;  /* 0x00000008ff0c7819 */ /* 0x002fe2000001160e */
[----:B------:R-:W-:-:S03]  /*0d80*/  IMAD.IADD R17, R17, 0x1, R20 ;  /* 0x0000000111117824 */ /* 0x000fc600078e0214 */
[----:B------:R-:W-:Y:S02]  /*0d90*/  ISETP.GT.U32.AND P0, PT, R15, 0xff, PT ;  /* 0x000000ff0f00780c */ /* 0x000fe40003f04070 */
[----:B------:R-:W-:Y:S02]  /*0da0*/  ISETP.GT.U32.AND P2, PT, R17, 0xff, PT ;  /* 0x000000ff1100780c */ /* 0x000fe40003f44070 */
[----:B------:R-:W-:-:S03]  /*0db0*/  LOP3.LUT R16, R12, 0xff, RZ, 0xc0, !PT ;  /* 0x000000ff0c107812 */ /* 0x000fc600078ec0ff */
[----:B------:R-:W-:Y:S02]  /*0dc0*/  @!P1 IMAD.MOV R19, RZ, RZ, 0x1 ;  /* 0x00000001ff139424 */ /* 0x000fe400078e02ff */
[----:B--2---:R-:W-:Y:S01]  /*0dd0*/  IMAD R15, R6, R13, RZ ;  /* 0x0000000d060f7224 */ /* 0x004fe200078e02ff */
[----:B------:R-:W-:-:S04]  /*0de0*/  SEL R13, RZ, 0x1, !P1 ;  /* 0x00000001ff0d7807 */ /* 0x000fc80004800000 */
[C---:B------:R-:W-:Y:S01]  /*0df0*/  IADD3 R18, PT, PT, R15.reuse, R12, RZ ;  /* 0x0000000c0f127210 */ /* 0x040fe20007ffe0ff */
[----:B------:R-:W-:Y:S01]  /*0e00*/  @!P0 IMAD.MOV R19, RZ, RZ, R13 ;  /* 0x000000ffff138224 */ /* 0x000fe200078e020d */
[----:B------:R-:W-:Y:S02]  /*0e10*/  LOP3.LUT R13, R15, 0xff, RZ, 0xc0, !PT ;  /* 0x000000ff0f0d7812 */ /* 0x000fe400078ec0ff */
[----:B------:R-:W-:Y:S01]  /*0e20*/  LOP3.LUT R20, R18, 0xff, RZ, 0xc0, !PT ;  /* 0x000000ff12147812 */ /* 0x000fe200078ec0ff */
[C---:B------:R-:W-:Y:S01]  /*0e30*/  VIADD R12, R19.reuse, 0x1 ;  /* 0x00000001130c7836 */ /* 0x040fe20000000000 */
[----:B------:R-:W-:Y:S01]  /*0e40*/  @!P2 IADD3 R12, PT, PT, R19, RZ, RZ ;  /* 0x000000ff130ca210 */ /* 0x000fe20007ffe0ff */
[----:B------:R-:W-:Y:S01]  /*0e50*/  IMAD.IADD R13, R13, 0x1, R16 ;  /* 0x000000010d0d7824 */ /* 0x000fe200078e0210 */
[C---:B------:R-:W-:Y:S02]  /*0e60*/  LEA.HI R20, R9.reuse, R20, RZ, 0x10 ;  /* 0x0000001409147211 */ /* 0x040fe400078f80ff */
[----:B------:R-:W-:-:S02]  /*0e70*/  LEA.HI R9, R9, R18, RZ, 0x10 ;  /* 0x0000001209097211 */ /* 0x000fc400078f80ff */
[----:B------:R-:W-:Y:S02]  /*0e80*/  ISETP.GT.U32.AND P0, PT, R13, 0xff, PT ;  /* 0x000000ff0d00780c */ /* 0x000fe40003f04070 */
[C---:B------:R-:W-:Y:S01]  /*0e90*/  LOP3.LUT R17, R9.reuse, 0xff, RZ, 0xc0, !PT ;  /* 0x000000ff09117812 */ /* 0x040fe200078ec0ff */
[----:B------:R-:W-:Y:S01]  /*0ea0*/  IMAD.IADD R13, R9, 0x1, R12 ;  /* 0x00000001090d7824 */ /* 0x000fe200078e020c */
[----:B------:R-:W-:Y:S02]  /*0eb0*/  ISETP.GT.U32.AND P1, PT, R20, 0xff, PT ;  /* 0x000000ff1400780c */ /* 0x000fe40003f24070 */
[----:B------:R-:W-:Y:S01]  /*0ec0*/  SHF.R.U32.HI R16, RZ, 0x10, R14 ;  /* 0x00000010ff107819 */ /* 0x000fe2000001160e */
[----:B------:R-:W-:Y:S01]  /*0ed0*/  IMAD.IADD R17, R17, 0x1, R12 ;  /* 0x0000000111117824 */ /* 0x000fe200078e020c */
[----:B------:R0:W-:Y:S01]  /*0ee0*/  STG.E.U8 desc[UR12][R10.64], R13 ;  /* 0x0000000d0a007986 */ /* 0x0001e2000c10110c */
[----:B------:R-:W-:Y:S01]  /*0ef0*/  SEL R9, RZ, 0x1, !P1 ;  /* 0x00000001ff097807 */ /* 0x000fe20004800000 */
[----:B------:R-:W-:-:S02]  /*0f00*/  IMAD.MOV.U32 R12, RZ, RZ, 0x2 ;  /* 0x00000002ff0c7424 */ /* 0x000fc400078e00ff */
[----:B------:R-:W-:Y:S02]  /*0f10*/  ISETP.GT.U32.AND P2, PT, R17, 0xff, PT ;  /* 0x000000ff1100780c */ /* 0x000fe40003f44070 */
[--C-:B------:R-:W-:Y:S02]  /*0f20*/  SHF.R.U32.HI R17, RZ, 0x8, R15.reuse ;  /* 0x00000008ff117819 */ /* 0x100fe4000001160f */
[----:B------:R-:W-:Y:S01]  /*0f30*/  SHF.R.U32.HI R15, RZ, 0x10, R15 ;  /* 0x00000010ff0f7819 */ /* 0x000fe2000001160f */
[----:B------:R-:W-:Y:S01]  /*0f40*/  @!P1 IMAD.MOV R12, RZ, RZ, 0x1 ;  /* 0x00000001ff0c9424 */ /* 0x000fe200078e02ff */
[----:B------:R-:W-:-:S05]  /*0f50*/  @!P0 IADD3 R12, PT, PT, R9, RZ, RZ ;  /* 0x000000ff090c8210 */ /* 0x000fca0007ffe0ff */
[----:B------:R-:W-:Y:S02]  /*0f60*/  VIADD R9, R12, 0x1 ;  /* 0x000000010c097836 */ /* 0x000fe40000000000 */
[----:B------:R-:W-:Y:S01]  /*0f70*/  @!P2 IMAD.MOV R9, RZ, RZ, R12 ;  /* 0x000000ffff09a224 */ /* 0x000fe200078e020c */
[----:B0-----:R-:W-:Y:S06]  /*0f80*/  BRA.U UP0, `(.L_x_57) ;  /* 0xfffffff100ac7547 */ /* 0x001fec000b83ffff */
[----:B------:R-:W-:Y:S01]  /*0f90*/  IADD3 R6, PT, PT, R16, R17, RZ ;  /* 0x0000001110067210 */ /* 0x000fe20007ffe0ff */
[----:B------:R-:W-:Y:S01]  /*0fa0*/  IMAD.MOV.U32 R13, RZ, RZ, 0x2 ;  /* 0x00000002ff0d7424 */ /* 0x000fe200078e00ff */
[----:B------:R-:W-:Y:S01]  /*0fb0*/  LOP3.LUT R17, R17, 0xff, RZ, 0xc0, !PT ;  /* 0x000000ff11117812 */ /* 0x000fe200078ec0ff */
[----:B------:R-:W-:Y:S01]  /*0fc0*/  BSSY.RECONVERGENT B0, `(.L_x_58) ;  /* 0x00000ca000007945 */ /* 0x000fe20003800200 */
[----:B------:R-:W-:Y:S02]  /*0fd0*/  LOP3.LUT R8, R6, 0xff, RZ, 0xc0, !PT ;  /* 0x000000ff06087812 */ /* 0x000fe400078ec0ff */
[----:B------:R-:W-:Y:S01]  /*0fe0*/  SHF.R.S32.HI R7, RZ, 0x1f, R5 ;  /* 0x0000001fff077819 */ /* 0x000fe20000011405 */
[----:B------:R-:W-:Y:S01]  /*0ff0*/  IMAD.IADD R17, R16, 0x1, R17 ;  /* 0x0000000110117824 */ /* 0x000fe200078e0211 */
[C---:B------:R-:W-:Y:S01]  /*1000*/  LOP3.LUT P0, R10, R0.reuse, 0x7, RZ, 0xc0, !PT ;  /* 0x00000007000a7812 */ /* 0x040fe2000780c0ff */
[C---:B------:R-:W-:Y:S01]  /*1010*/  IMAD.IADD R8, R9.reuse, 0x1, R8 ;  /* 0x0000000109087824 */ /* 0x040fe200078e0208 */
[----:B------:R-:W-:Y:S01]  /*1020*/  LOP3.LUT R12, R0, 0x80000003, RZ, 0xc0, !PT ;  /* 0x80000003000c7812 */ /* 0x000fe200078ec0ff */
[----:B------:R-:W-:Y:S01]  /*1030*/  IMAD.IADD R9, R9, 0x1, R6 ;  /* 0x0000000109097824 */ /* 0x000fe200078e0206 */
[----:B------:R-:W-:-:S02]  /*1040*/  IADD3 R6, P3, P4, R5, UR10, R2 ;  /* 0x0000000a05067c10 */ /* 0x000fc4000fc7e002 */
[----:B------:R-:W-:Y:S02]  /*1050*/  ISETP.GT.U32.AND P1, PT, R8, 0xff, PT ;  /* 0x000000ff0800780c */ /* 0x000fe40003f24070 */
[----:B------:R-:W-:Y:S02]  /*1060*/  LOP3.LUT R11, R0, 0x80000007, RZ, 0xc0, !PT ;  /* 0x80000007000b7812 */ /* 0x000fe400078ec0ff */
[----:B------:R-:W-:Y:S02]  /*1070*/  ISETP.GT.U32.AND P2, PT, R17, 0xff, PT ;  /* 0x000000ff1100780c */ /* 0x000fe40003f44070 */
[----:B------:R-:W-:Y:S02]  /*1080*/  IADD3.X R7, PT, PT, R7, UR11, R4, P3, P4 ;  /* 0x0000000b07077c10 */ /* 0x000fe40009fe8404 */
[----:B------:R-:W-:Y:S02]  /*1090*/  ISETP.NE.AND P0, PT, R12, 0x2, P0 ;  /* 0x000000020c00780c */ /* 0x000fe40000705270 */
[----:B------:R-:W-:Y:S01]  /*10a0*/  ISETP.NE.AND P4, PT, R11, 0x4, PT ;  /* 0x000000040b00780c */ /* 0x000fe20003f85270 */
[----:B------:R0:W-:Y:S01]  /*10b0*/  STG.E.U8 desc[UR12][R6.64+0x10], R9 ;  /* 0x0000100906007986 */ /* 0x0001e2000c10110c */
[----:B------:R-:W-:-:S02]  /*10c0*/  SEL R8, RZ, 0x1, !P2 ;  /* 0x00000001ff087807 */ /* 0x000fc40005000000 */
[----:B------:R-:W-:Y:S02]  /*10d0*/  @P1 SEL R8, R13, 0x1, P2 ;  /* 0x000000010d081807 */ /* 0x000fe40001000000 */
[----:B------:R-:W-:Y:S02]  /*10e0*/  ISETP.NE.AND P1, PT, R11, 0x4, PT ;  /* 0x000000040b00780c */ /* 0x000fe40003f25270 */
[----:B------:R-:W-:Y:S02]  /*10f0*/  IADD3 R15, PT, PT, R15, R8, RZ ;  /* 0x000000080f0f7210 */ /* 0x000fe40007ffe0ff */
[C---:B------:R-:W-:Y:S02]  /*1100*/  ISETP.NE.AND P2, PT, R10.reuse, RZ, PT ;  /* 0x000000ff0a00720c */ /* 0x040fe40003f45270 */
[----:B------:R-:W-:Y:S01]  /*1110*/  ISETP.NE.AND P3, PT, R10, RZ, PT ;  /* 0x000000ff0a00720c */ /* 0x000fe20003f65270 */
[----:B------:R0:W-:Y:S01]  /*1120*/  STG.E.U8 desc[UR12][R6.64+0x11], R15 ;  /* 0x0000110f06007986 */ /* 0x0001e2000c10110c */
[----:B------:R-:W-:Y:S06]  /*1130*/  BAR.SYNC.DEFER_BLOCKING 0x0 ;  /* 0x0000000000007b1d */ /* 0x000fec0000010000 */
[----:B------:R-:W-:Y:S05]  /*1140*/  @P0 BRA P4, `(.L_x_59) ;  /* 0x0000000800c40947 */ /* 0x000fea0002000000 */
[----:B------:R-:W-:Y:S02]  /*1150*/  VIADD R4, R0, 0x1 ;  /* 0x0000000100047836 */ /* 0x000fe40000000000 */
[----:B0-----:R-:W-:-:S03]  /*1160*/  IMAD.IADD R9, R2, 0x1, R5 ;  /* 0x0000000102097824 */ /* 0x001fc600078e0205 */
[----:B------:R-:W-:Y:S02]  /*1170*/  SHF.R.S32.HI R7, RZ, 0x1f, R4 ;  /* 0x0000001fff077819 */ /* 0x000fe40000011404 */
[----:B------:R-:W-:Y:S02]  /*1180*/  IADD3 R6, P0, PT, R9, UR10, RZ ;  /* 0x0000000a09067c10 */ /* 0x000fe4000ff1e0ff */
[----:B------:R-:W-:-:S04]  /*1190*/  LEA.HI R7, R7, R4, RZ, 0x3 ;  /* 0x0000000407077211 */ /* 0x000fc800078f18ff */
[----:B------:R-:W-:-:S05]  /*11a0*/  LOP3.LUT R7, R7, 0x7ffffff8, RZ, 0xc0, !PT ;  /* 0x7ffffff807077812 */ /* 0x000fca00078ec0ff */
[----:B------:R-:W-:-:S04]  /*11b0*/  IMAD.IADD R7, R4, 0x1, -R7 ;  /* 0x0000000104077824 */ /* 0x000fc800078e0a07 */
[----:B------:R-:W-:Y:S01]  /*11c0*/  IMAD R4, R7, 0x1fffe, R2 ;  /* 0x0001fffe07047824 */ /* 0x000fe200078e0202 */
[----:B------:R-:W-:-:S04]  /*11d0*/  LEA.HI.X.SX32 R7, R9, UR11, 0x1, P0 ;  /* 0x0000000b09077c11 */ /* 0x000fc800080f0eff */
[C---:B------:R-:W-:Y:S01]  /*11e0*/  IADD3 R8, P4, PT, R4.reuse, UR10, RZ ;  /* 0x0000000a04087c10 */ /* 0x040fe2000ff9e0ff */
[----:B------:R-:W2:Y:S03]  /*11f0*/  LDG.E.U8 R10, desc[UR12][R6.64+0x3] ;  /* 0x0000030c060a7981 */ /* 0x000ea6000c1e1100 */
[----:B------:R-:W-:Y:S01]  /*1200*/  LEA.HI.X.SX32 R9, R4, UR11, 0x1, P4 ;  /* 0x0000000b04097c11 */ /* 0x000fe2000a0f0eff */
[----:B------:R-:W3:Y:S04]  /*1210*/  LDG.E.U8 R12, desc[UR12][R6.64+0x4] ;  /* 0x0000040c060c7981 */ /* 0x000ee8000c1e1100 */
[----:B------:R-:W4:Y:S04]  /*1220*/  LDG.E.U8 R4, desc[UR12][R6.64+0x2] ;  /* 0x0000020c06047981 */ /* 0x000f28000c1e1100 */
[----:B------:R-:W4:Y:S02]  /*1230*/  LDG.E.U8 R11, desc[UR12][R8.64] ;  /* 0x0000000c080b7981 */ /* 0x000f24000c1e1100 */
[----:B----4-:R-:W-:-:S05]  /*1240*/  IMAD.IADD R11, R4, 0x1, R11 ;  /* 0x00000001040b7824 */ /* 0x010fca00078e020b */
[----:B------:R0:W-:Y:S04]  /*1250*/  STG.E.U8 desc[UR12][R6.64+0x2], R11 ;  /* 0x0000020b06007986 */ /* 0x0001e8000c10110c */
[----:B------:R-:W4:Y:S01]  /*1260*/  LDG.E.U8 R4, desc[UR12][R8.64+0x1] ;  /* 0x0000010c08047981 */ /* 0x000f22000c1e1100 */
[----:B------:R-:W-:Y:S02]  /*1270*/  ISETP.GT.U32.AND P0, PT, R11, 0xff, PT ;  /* 0x000000ff0b00780c */ /* 0x000fe40003f04070 */
[----:B--2---:R-:W-:-:S05]  /*1280*/  IADD3 R15, PT, PT, R10, 0x1, RZ ;  /* 0x000000010a0f7810 */ /* 0x004fca0007ffe0ff */
[----:B------:R-:W-:-:S06]  /*1290*/  IMAD.MOV.U32 R13, RZ, RZ, R15 ;  /* 0x000000ffff0d7224 */ /* 0x000fcc00078e000f */
[--C-:B------:R-:W-:Y:S02]  /*12a0*/  @!P0 IMAD.MOV R15, RZ, RZ, R10.reuse ;  /* 0x000000ffff0f8224 */ /* 0x100fe400078e020a */
[----:B------:R-:W-:Y:S02]  /*12b0*/  @!P0 IMAD.MOV R13, RZ, RZ, R10 ;  /* 0x000000ffff0d8224 */ /* 0x000fe400078e020a */
[----:B----4-:R-:W-:-:S05]  /*12c0*/  IMAD.IADD R15, R4, 0x1, R15 ;  /* 0x00000001040f7824 */ /* 0x010fca00078e020f */
[----:B------:R1:W-:Y:S04]  /*12d0*/  STG.E.U8 desc[UR12][R6.64+0x3], R15 ;  /* 0x0000030f06007986 */ /* 0x0003e8000c10110c */
[----:B------:R-:W2:Y:S01]  /*12e0*/  LDG.E.U8 R14, desc[UR12][R8.64+0x2] ;  /* 0x0000020c080e7981 */ /* 0x000ea2000c1e1100 */
[----:B------:R-:W-:-:S03]  /*12f0*/  IADD3 R13, PT, PT, R4, R13, RZ ;  /* 0x0000000d040d7210 */ /* 0x000fc60007ffe0ff */
[----:B------:R-:W1:Y:S01]  /*1300*/  LDG.E.U8 R4, desc[UR12][R6.64+0x5] ;  /* 0x0000050c06047981 */ /* 0x000e62000c1e1100 */
[----:B------:R-:W-:Y:S01]  /*1310*/  ISETP.GT.U32.AND P0, PT, R13, 0xff, PT ;  /* 0x000000ff0d00780c */ /* 0x000fe20003f04070 */
[----:B---3--:R-:W-:-:S04]  /*1320*/  VIADD R13, R12, 0x1 ;  /* 0x000000010c0d7836 */ /* 0x008fc80000000000 */
[----:B0-----:R-:W-:-:S08]  /*1330*/  IMAD.MOV.U32 R11, RZ, RZ, R13 ;  /* 0x000000ffff0b7224 */ /* 0x001fd000078e000d */
[----:B------:R-:W-:Y:S01]  /*1340*/  @!P0 IMAD.MOV R13, RZ, RZ, R12 ;  /* 0x000000ffff0d8224 */ /* 0x000fe200078e020c */
[----:B------:R-:W-:Y:S02]  /*1350*/  @!P0 IADD3 R11, PT, PT, R12, RZ, RZ ;  /* 0x000000ff0c0b8210 */ /* 0x000fe40007ffe0ff */
[----:B------:R-:W3:Y:S01]  /*1360*/  LDG.E.U8 R12, desc[UR12][R6.64+0x6] ;  /* 0x0000060c060c7981 */ /* 0x000ee2000c1e1100 */
[----:B--2---:R-:W-:-:S05]  /*1370*/  IMAD.IADD R13, R14, 0x1, R13 ;  /* 0x000000010e0d7824 */ /* 0x004fca00078e020d */
[----:B------:R0:W-:Y:S04]  /*1380*/  STG.E.U8 desc[UR12][R6.64+0x4], R13 ;  /* 0x0000040d06007986 */ /* 0x0001e8000c10110c */
[----:B------:R-:W2:Y:S01]  /*1390*/  LDG.E.U8 R10, desc[UR12][R8.64+0x3] ;  /* 0x0000030c080a7981 */ /* 0x000ea2000c1e1100 */
[----:B------:R-:W-:Y:S02]  /*13a0*/  IMAD.IADD R11, R14, 0x1, R11 ;  /* 0x000000010e0b7824 */ /* 0x000fe400078e020b */
[----:B-1----:R-:W-:Y:S01]  /*13b0*/  VIADD R15, R4, 0x1 ;  /* 0x00000001040f7836 */ /* 0x002fe20000000000 */
[----:B------:R-:W4:Y:S02]  /*13c0*/  LDG.E.U8 R14, desc[UR12][R6.64+0x7] ;  /* 0x0000070c060e7981 */ /* 0x000f24000c1e1100 */
[----:B------:R-:W-:Y:S01]  /*13d0*/  ISETP.GT.U32.AND P0, PT, R11, 0xff, PT ;  /* 0x000000ff0b00780c */ /* 0x000fe20003f04070 */
[----:B------:R-:W-:-:S12]  /*13e0*/  IMAD.MOV.U32 R11, RZ, RZ, R15 ;  /* 0x000000ffff0b7224 */ /* 0x000fd800078e000f */
[--C-:B------:R-:W-:Y:S02]  /*13f0*/  @!P0 IMAD.MOV R15, RZ, RZ, R4.reuse ;  /* 0x000000ffff0f8224 */ /* 0x100fe400078e0204 */
[----:B------:R-:W-:-:S03]  /*1400*/  @!P0 IMAD.MOV R11, RZ, RZ, R4 ;  /* 0x000000ffff0b8224 */ /* 0x000fc600078e0204 */
[----:B--2---:R-:W-:-:S05]  /*1410*/  IADD3 R15, PT, PT, R10, R15, RZ ;  /* 0x0000000f0a0f7210 */ /* 0x004fca0007ffe0ff */
[----:B------:R4:W-:Y:S04]  /*1420*/  STG.E.U8 desc[UR12][R6.64+0x5], R15 ;  /* 0x0000050f06007986 */ /* 0x0009e8000c10110c */
[----:B0-----:R-:W2:Y:S01]  /*1430*/  LDG.E.U8 R13, desc[UR12][R8.64+0x4] ;  /* 0x0000040c080d7981 */ /* 0x001ea2000c1e1100 */
[----:B------:R-:W-:-:S05]  /*1440*/  IMAD.IADD R11, R10, 0x1, R11 ;  /* 0x000000010a0b7824 */ /* 0x000fca00078e020b */
[----:B------:R-:W-:Y:S01]  /*1450*/  ISETP.GT.U32.AND P0, PT, R11, 0xff, PT ;  /* 0x000000ff0b00780c */ /* 0x000fe20003f04070 */
[----:B---3--:R-:W-:-:S04]  /*1460*/  VIADD R10, R12, 0x1 ;  /* 0x000000010c0a7836 */ /* 0x008fc80000000000 */
[----:B------:R-:W-:-:S08]  /*1470*/  IMAD.MOV.U32 R4, RZ, RZ, R10 ;  /* 0x000000ffff047224 */ /* 0x000fd000078e000a */
[----:B------:R-:W-:Y:S01]  /*1480*/  @!P0 IADD3 R10, PT, PT, R12, RZ, RZ ;  /* 0x000000ff0c0a8210 */ /* 0x000fe20007ffe0ff */
[----:B------:R-:W-:-:S04]  /*1490*/  @!P0 IMAD.MOV R4, RZ, RZ, R12 ;  /* 0x000000ffff048224 */ /* 0x000fc800078e020c */
[----:B--2---:R-:W-:-:S05]  /*14a0*/  IMAD.IADD R11, R13, 0x1, R10 ;  /* 0x000000010d0b7824 */ /* 0x004fca00078e020a */
[----:B------:R0:W-:Y:S04]  /*14b0*/  STG.E.U8 desc[UR12][R6.64+0x6], R11 ;  /* 0x0000060b06007986 */ /* 0x0001e8000c10110c */
[----:B------:R-:W2:Y:S01]  /*14c0*/  LDG.E.U8 R10, desc[UR12][R8.64+0x5] ;  /* 0x0000050c080a7981 */ /* 0x000ea2000c1e1100 */
[----:B------:R-:W-:-:S05]  /*14d0*/  IMAD.IADD R4, R13, 0x1, R4 ;  /* 0x000000010d047824 */ /* 0x000fca00078e0204 */
[----:B------:R-:W-:Y:S01]  /*14e0*/  ISETP.GT.U32.AND P0, PT, R4, 0xff, PT ;  /* 0x000000ff0400780c */ /* 0x000fe20003f04070 */
[----:B----4-:R-:W-:Y:S01]  /*14f0*/  VIADD R15, R14, 0x1 ;  /* 0x000000010e0f7836 */ /* 0x010fe20000000000 */
[----:B------:R-:W3:Y:S04]  /*1500*/  LDG.E.U8 R4, desc[UR12][R6.64+0x8] ;  /* 0x0000080c06047981 */ /* 0x000ee8000c1e1100 */
[----:B------:R-:W-:-:S07]  /*1510*/  MOV R13, R15 ;  /* 0x0000000f000d7202 */ /* 0x000fce0000000f00 */
[----:B------:R-:W-:-:S04]  /*1520*/  @!P0 IMAD.MOV R15, RZ, RZ, R14 ;  /* 0x000000ffff0f8224 */ /* 0x000fc800078e020e */
[----:B--2---:R-:W-:-:S05]  /*1530*/  IMAD.IADD R15, R10, 0x1, R15 ;  /* 0x000000010a0f7824 */ /* 0x004fca00078e020f */
[----:B------:R1:W-:Y:S04]  /*1540*/  STG.E.U8 desc[UR12][R6.64+0x7], R15 ;  /* 0x0000070f06007986 */ /* 0x0003e8000c10110c */
[----:B0-----:R-:W2:Y:S01]  /*1550*/  LDG.E.U8 R11, desc[UR12][R8.64+0x6] ;  /* 0x0000060c080b7981 */ /* 0x001ea2000c1e1100 */
[----:B------:R-:W-:Y:S01]  /*1560*/  @!P0 IMAD.MOV R13, RZ, RZ, R14 ;  /* 0x000000ffff0d8224 */ /* 0x000fe200078e020e */
[----:B---3--:R-:W-:Y:S02]  /*1570*/  IADD3 R12, PT, PT, R4, 0x1, RZ ;  /* 0x00000001040c7810 */ /* 0x008fe40007ffe0ff */
[----:B------:R-:W1:Y:S01]  /*1580*/  LDG.E.U8 R14, desc[UR12][R6.64+0x9] ;  /* 0x0000090c060e7981 */ /* 0x000e62000c1e1100 */
[----:B------:R-:W-:-:S05]  /*1590*/  IMAD.IADD R13, R10, 0x1, R13 ;  /* 0x000000010a0d7824 */ /* 0x000fca00078e020d */
[----:B------:R-:W-:Y:S01]  /*15a0*/  ISETP.GT.U32.AND P0, PT, R13, 0xff, PT ;  /* 0x000000ff0d00780c */ /* 0x000fe20003f04070 */
[----:B------:R-:W-:-:S12]  /*15b0*/  IMAD.MOV.U32 R10, RZ, RZ, R12 ;  /* 0x000000ffff0a7224 */ /* 0x000fd800078e000c */
[----:B------:R-:W-:-:S04]  /*15c0*/  @!P0 IMAD.MOV R12, RZ, RZ, R4 ;  /* 0x000000ffff0c8224 */ /* 0x000fc800078e0204 */
[----:B--2---:R-:W-:-:S05]  /*15d0*/  IMAD.IADD R13, R11, 0x1, R12 ;  /* 0x000000010b0d7824 */ /* 0x004fca00078e020c */
[----:B------:R0:W-:Y:S04]  /*15e0*/  STG.E.U8 desc[UR12][R6.64+0x8], R13 ;  /* 0x0000080d06007986 */ /* 0x0001e8000c10110c */
[----:B------:R-:W2:Y:S01]  /*15f0*/  LDG.E.U8 R12, desc[UR12][R8.64+0x7] ;  /* 0x0000070c080c7981 */ /* 0x000ea2000c1e1100 */
[----:B------:R-:W-:Y:S02]  /*1600*/  @!P0 IMAD.MOV R10, RZ, RZ, R4 ;  /* 0x000000ffff0a8224 */ /* 0x000fe400078e0204 */
[----:B-1----:R-:W-:Y:S01]  /*1610*/  VIADD R15, R14, 0x1 ;  /* 0x000000010e0f7836 */ /* 0x002fe20000000000 */
[----:B------:R-:W0:Y:S02]  /*1620*/  LDG.E.U8 R4, desc[UR12][R6.64+0xa] ;  /* 0x00000a0c06047981 */ /* 0x000e24000c1e1100 */
[----:B------:R-:W-:-:S04]  /*1630*/  IADD3 R10, PT, PT, R11, R10, RZ ;  /* 0x0000000a0b0a7210 */ /* 0x000fc80007ffe0ff */
[----:B------:R-:W-:Y:S01]  /*1640*/  ISETP.GT.U32.AND P0, PT, R10, 0xff, PT ;  /* 0x000000ff0a00780c */ /* 0x000fe20003f04070 */
[----:B------:R-:W-:-:S12]  /*1650*/  IMAD.MOV.U32 R11, RZ, RZ, R15 ;  /* 0x000000ffff0b7224 */ /* 0x000fd800078e000f */
[----:B------:R-:W-:-:S04]  /*1660*/  @!P0 IMAD.MOV R15, RZ, RZ, R14 ;  /* 0x000000ffff0f8224 */ /* 0x000fc800078e020e */
[----:B--2---:R-:W-:-:S05]  /*1670*/  IMAD.IADD R15, R12, 0x1, R15 ;  /* 0x000000010c0f7824 */ /* 0x004fca00078e020f */
[----:B------:R1:W-:Y:S04]  /*1680*/  STG.E.U8 desc[UR12][R6.64+0x9], R15 ;  /* 0x0000090f06007986 */ /* 0x0003e8000c10110c */
[----:B------:R-:W2:Y:S01]  /*1690*/  LDG.E.U8 R10, desc[UR12][R8.64+0x8] ;  /* 0x0000080c080a7981 */ /* 0x000ea2000c1e1100 */
[----:B------:R-:W-:-:S05]  /*16a0*/  @!P0 IADD3 R11, PT, PT, R14, RZ, RZ ;  /* 0x000000ff0e0b8210 */ /* 0x000fca0007ffe0ff */
[----:B------:R-:W-:Y:S02]  /*16b0*/  IMAD.IADD R11, R12, 0x1, R11 ;  /* 0x000000010c0b7824 */ /* 0x000fe400078e020b */
[----:B0-----:R-:W-:Y:S01]  /*16c0*/  VIADD R13, R4, 0x1 ;  /* 0x00000001040d7836 */ /* 0x001fe20000000000 */
[----:B------:R-:W1:Y:S02]  /*16d0*/  LDG.E.U8 R12, desc[UR12][R6.64+0xb] ;  /* 0x00000b0c060c7981 */ /* 0x000e64000c1e1100 */
[----:B------:R-:W-:Y:S01]  /*16e0*/  ISETP.GT.U32.AND P0, PT, R11, 0xff, PT ;  /* 0x000000ff0b00780c */ /* 0x000fe20003f04070 */
[----:B------:R-:W-:-:S12]  /*16f0*/  IMAD.MOV.U32 R11, RZ, RZ, R13 ;  /* 0x000000ffff0b7224 */ /* 0x000fd800078e000d */
[----:B------:R-:W-:-:S05]  /*1700*/  @!P0 IMAD.MOV R13, RZ, RZ, R4 ;  /* 0x000000ffff0d8224 */ /* 0x000fca00078e0204 */
[----:B--2---:R-:W-:-:S05]  /*1710*/  IADD3 R13, PT, PT, R10, R13, RZ ;  /* 0x0000000d0a0d7210 */ /* 0x004fca0007ffe0ff */
[----:B------:R0:W-:Y:S04]  /*1720*/  STG.E.U8 desc[UR12][R6.64+0xa], R13 ;  /* 0x00000a0d06007986 */ /* 0x0001e8000c10110c */
[----:B------:R-:W2:Y:S01]  /*1730*/  LDG.E.U8 R14, desc[UR12][R8.64+0x9] ;  /* 0x0000090c080e7981 */ /* 0x000ea2000c1e1100 */
[----:B------:R-:W-:Y:S02]  /*1740*/  @!P0 IMAD.MOV R11, RZ, RZ, R4 ;  /* 0x000000ffff0b8224 */ /* 0x000fe400078e0204 */
[----:B-1----:R-:W-:Y:S01]  /*1750*/  VIADD R15, R12, 0x1 ;  /* 0x000000010c0f7836 */ /* 0x002fe20000000000 */
[----:B------:R-:W0:Y:S01]  /*1760*/  LDG.E.U8 R4, desc[UR12][R6.64+0xc] ;  /* 0x00000c0c06047981 */ /* 0x000e22000c1e1100 */
[----:B------:R-:W-:-:S05]  /*1770*/  IMAD.IADD R11, R10, 0x1, R11 ;  /* 0x000000010a0b7824 */ /* 0x000fca00078e020b */
[----:B------:R-:W-:Y:S01]  /*1780*/  ISETP.GT.U32.AND P0, PT, R11, 0xff, PT ;  /* 0x000000ff0b00780c */ /* 0x000fe20003f04070 */
[----:B------:R-:W-:-:S12]  /*1790*/  IMAD.MOV.U32 R11, RZ, RZ, R15 ;  /* 0x000000ffff0b7224 */ /* 0x000fd800078e000f */
[----:B------:R-:W-:-:S05]  /*17a0*/  @!P0 IADD3 R15, PT, PT, R12, RZ, RZ ;  /* 0x000000ff0c0f8210 */ /* 0x000fca0007ffe0ff */
[----:B--2---:R-:W-:-:S05]  /*17b0*/  IMAD.IADD R15, R14, 0x1, R15 ;  /* 0x000000010e0f7824 */ /* 0x004fca00078e020f */
[----:B------:R1:W-:Y:S04]  /*17c0*/  STG.E.U8 desc[UR12][R6.64+0xb], R15 ;  /* 0x00000b0f06007986 */ /* 0x0003e8000c10110c */
[----:B------:R-:W2:Y:S01]  /*17d0*/  LDG.E.U8 R10, desc[UR12][R8.64+0xa] ;  /* 0x00000a0c080a7981 */ /* 0x000ea2000c1e1100 */
[----:B------:R-:W-:Y:S02]  /*17e0*/  @!P0 IMAD.MOV R11, RZ, RZ, R12 ;  /* 0x000000ffff0b8224 */ /* 0x000fe400078e020c */
[----:B0-----:R-:W-:Y:S01]  /*17f0*/  VIADD R13, R4, 0x1 ;  /* 0x00000001040d7836 */ /* 0x001fe20000000000 */
[----:B------:R-:W1:Y:S01]  /*1800*/  LDG.E.U8 R12, desc[UR12][R6.64+0xd] ;  /* 0x00000d0c060c7981 */ /* 0x000e62000c1e1100 */
[----:B------:R-:W-:-:S05]  /*1810*/  IMAD.IADD R11, R14, 0x1, R11 ;  /* 0x000000010e0b7824 */ /* 0x000fca00078e020b */
[----:B------:R-:W-:Y:S02]  /*1820*/  ISETP.GT.U32.AND P0, PT, R11, 0xff, PT ;  /* 0x000000ff0b00780c */ /* 0x000fe40003f04070 */
[----:B------:R-:W-:-:S11]  /*1830*/  MOV R11, R13 ;  /* 0x0000000d000b7202 */ /* 0x000fd60000000f00 */
[----:B------:R-:W-:-:S04]  /*1840*/  @!P0 IMAD.MOV R13, RZ, RZ, R4 ;  /* 0x000000ffff0d8224 */ /* 0x000fc800078e0204 */
[----:B--2---:R-:W-:-:S05]  /*1850*/  IMAD.IADD R13, R10, 0x1, R13 ;  /* 0x000000010a0d7824 */ /* 0x004fca00078e020d */
[----:B------:R0:W-:Y:S04]  /*1860*/  STG.E.U8 desc[UR12][R6.64+0xc], R13 ;  /* 0x00000c0d06007986 */ /* 0x0001e8000c10110c */
[----:B------:R-:W2:Y:S01]  /*1870*/  LDG.E.U8 R14, desc[UR12][R8.64+0xb] ;  /* 0x00000b0c080e7981 */ /* 0x000ea2000c1e1100 */
[----:B------:R-:W-:Y:S01]  /*1880*/  @!P0 IMAD.MOV R11, RZ, RZ, R4 ;  /* 0x000000ffff0b8224 */ /* 0x000fe200078e0204 */
[----:B-1----:R-:W-:Y:S02]  /*1890*/  IADD3 R15, PT, PT, R12, 0x1, RZ ;  /* 0x000000010c0f7810 */ /* 0x002fe40007ffe0ff */
[----:B------:R-:W0:Y:S01]  /*18a0*/  LDG.E.U8 R4, desc[UR12][R6.64+0xe] ;  /* 0x00000e0c06047981 */ /* 0x000e22000c1e1100 */
        /* <DEDUP_REMOVED lines=8> */
[----:B0-----:R-:W-:Y:S01]  /*1930*/  VIADD R13, R4, 0x1 ;  /* 0x00000001040d7836 */ /* 0x001fe20000000000 */
[----:B------:R-:W1:Y:S02]  /*1940*/  LDG.E.U8 R12, desc[UR12][R6.64+0xf] ;  /* 0x00000f0c060c7981 */ /* 0x000e64000c1e1100 */
[----:B------:R-:W-:-:S04]  /*1950*/  IADD3 R11, PT, PT, R14, R11, RZ ;  /* 0x0000000b0e0b7210 */ /* 0x000fc80007ffe0ff */
[----:B------:R-:W-:Y:S01]  /*1960*/  ISETP.GT.U32.AND P0, PT, R11, 0xff, PT ;  /* 0x000000ff0b00780c */ /* 0x000fe20003f04070 */
[----:B------:R-:W-:-:S12]  /*1970*/  IMAD.MOV.U32 R11, RZ, RZ, R13 ;  /* 0x000000ffff0b7224 */ /* 0x000fd800078e000d */
[----:B------:R-:W-:-:S04]  /*1980*/  @!P0 IMAD.MOV R13, RZ, RZ, R4 ;  /* 0x000000ffff0d8224 */ /* 0x000fc800078e0204 */
[----:B--2---:R-:W-:-:S05]  /*1990*/  IMAD.IADD R13, R10, 0x1, R13 ;  /* 0x000000010a0d7824 */ /* 0x004fca00078e020d */
[----:B------:R0:W-:Y:S04]  /*19a0*/  STG.E.U8 desc[UR12][R6.64+0xe], R13 ;  /* 0x00000e0d06007986 */ /* 0x0001e8000c10110c */
[----:B------:R-:W2:Y:S01]  /*19b0*/  LDG.E.U8 R14, desc[UR12][R8.64+0xd] ;  /* 0x00000d0c080e7981 */ /* 0x000ea2000c1e1100 */
[----:B------:R-:W-:Y:S01]  /*19c0*/  @!P0 IADD3 R11, PT, PT, R4, RZ, RZ ;  /* 0x000000ff040b8210 */ /* 0x000fe20007ffe0ff */
[----:B-1----:R-:W-:Y:S02]  /*19d0*/  VIADD R15, R12, 0x1 ;  /* 0x000000010c0f7836 */ /* 0x002fe40000000000 */
[----:B------:R-:W0:Y:S02]  /*19e0*/  LDG.E.U8 R4, desc[UR12][R6.64+0x10] ;  /* 0x0000100c06047981 */ /* 0x000e24000c1e1100 */
[----:B------:R-:W-:-:S05]  /*19f0*/  IMAD.IADD R11, R10, 0x1, R11 ;  /* 0x000000010a0b7824 */ /* 0x000fca00078e020b */
[----:B------:R-:W-:Y:S01]  /*1a00*/  ISETP.GT.U32.AND P0, PT, R11, 0xff, PT ;  /* 0x000000ff0b00780c */ /* 0x000fe20003f04070 */
[----:B------:R-:W-:-:S12]  /*1a10*/  IMAD.MOV.U32 R11, RZ, RZ, R15 ;  /* 0x000000ffff0b7224 */ /* 0x000fd800078e000f */
[----:B------:R-:W-:-:S05]  /*1a20*/  @!P0 IMAD.MOV R15, RZ, RZ, R12 ;  /* 0x000000ffff0f8224 */ /* 0x000fca00078e020c */
[----:B--2---:R-:W-:-:S05]  /*1a30*/  IADD3 R15, PT, PT, R14, R15, RZ ;  /* 0x0000000f0e0f7210 */ /* 0x004fca0007ffe0ff */
[----:B------:R1:W-:Y:S04]  /*1a40*/  STG.E.U8 desc[UR12][R6.64+0xf], R15 ;  /* 0x00000f0f06007986 */ /* 0x0003e8000c10110c */
[----:B------:R-:W2:Y:S01]  /*1a50*/  LDG.E.U8 R10, desc[UR12][R8.64+0xe] ;  /* 0x00000e0c080a7981 */ /* 0x000ea2000c1e1100 */
[----:B------:R-:W-:Y:S02]  /*1a60*/  @!P0 IMAD.MOV R11, RZ, RZ, R12 ;  /* 0x000000ffff0b8224 */ /* 0x000fe400078e020c */
[----:B0-----:R-:W-:Y:S01]  /*1a70*/  VIADD R13, R4, 0x1 ;  /* 0x00000001040d7836 */ /* 0x001fe20000000000 */
[----:B------:R-:W1:Y:S01]  /*1a80*/  LDG.E.U8 R12, desc[UR12][R6.64+0x11] ;  /* 0x0000110c060c7981 */ /* 0x000e62000c1e1100 */
[----:B------:R-:W-:-:S05]  /*1a90*/  IMAD.IADD R11, R14, 0x1, R11 ;  /* 0x000000010e0b7824 */ /* 0x000fca00078e020b */
[----:B------:R-:W-:Y:S01]  /*1aa0*/  ISETP.GT.U32.AND P0, PT, R11, 0xff, PT ;  /* 0x000000ff0b00780c */ /* 0x000fe20003f04070 */
[----:B------:R-:W-:-:S12]  /*1ab0*/  IMAD.MOV.U32 R11, RZ, RZ, R13 ;  /* 0x000000ffff0b7224 */ /* 0x000fd800078e000d */
[----:B------:R-:W-:-:S05]  /*1ac0*/  @!P0 IADD3 R13, PT, PT, R4, RZ, RZ ;  /* 0x000000ff040d8210 */ /* 0x000fca0007ffe0ff */
[----:B--2---:R-:W-:-:S05]  /*1ad0*/  IMAD.IADD R13, R10, 0x1, R13 ;  /* 0x000000010a0d7824 */ /* 0x004fca00078e020d */
[----:B------:R0:W-:Y:S04]  /*1ae0*/  STG.E.U8 desc[UR12][R6.64+0x10], R13 ;  /* 0x0000100d06007986 */ /* 0x0001e8000c10110c */
[----:B------:R-:W2:Y:S01]  /*1af0*/  LDG.E.U8 R14, desc[UR12][R8.64+0xf] ;  /* 0x00000f0c080e7981 */ /* 0x000ea2000c1e1100 */
[----:B------:R-:W-:-:S04]  /*1b00*/  @!P0 IMAD.MOV R11, RZ, RZ, R4 ;  /* 0x000000ffff0b8224 */ /* 0x000fc800078e0204 */
[----:B------:R-:W-:-:S05]  /*1b10*/  IMAD.IADD R11, R10, 0x1, R11 ;  /* 0x000000010a0b7824 */ /* 0x000fca00078e020b */
[----:B------:R-:W-:Y:S01]  /*1b20*/  ISETP.GT.U32.AND P0, PT, R11, 0xff, PT ;  /* 0x000000ff0b00780c */ /* 0x000fe20003f04070 */
[----:B-1----:R-:W-:-:S05]  /*1b30*/  VIADD R15, R12, 0x1 ;  /* 0x000000010c0f7836 */ /* 0x002fca0000000000 */
[----:B------:R-:W-:-:S07]  /*1b40*/  MOV R11, R15 ;  /* 0x0000000f000b7202 */ /* 0x000fce0000000f00 */
[----:B------:R-:W-:-:S04]  /*1b50*/  @!P0 IMAD.MOV R15, RZ, RZ, R12 ;  /* 0x000000ffff0f8224 */ /* 0x000fc800078e020c */
[----:B--2---:R-:W-:-:S05]  /*1b60*/  IMAD.IADD R15, R14, 0x1, R15 ;  /* 0x000000010e0f7824 */ /* 0x004fca00078e020f */
[----:B------:R1:W-:Y:S04]  /*1b70*/  STG.E.U8 desc[UR12][R6.64+0x11], R15 ;  /* 0x0000110f06007986 */ /* 0x0003e8000c10110c */
[----:B------:R-:W2:Y:S01]  /*1b80*/  LDG.E.U8 R4, desc[UR12][R8.64+0x10] ;  /* 0x0000100c08047981 */ /* 0x000ea2000c1e1100 */
[----:B------:R-:W-:-:S04]  /*1b90*/  @!P0 IMAD.MOV R11, RZ, RZ, R12 ;  /* 0x000000ffff0b8224 */ /* 0x000fc800078e020c */
[----:B------:R-:W-:-:S05]  /*1ba0*/  IMAD.IADD R11, R14, 0x1, R11 ;  /* 0x000000010e0b7824 */ /* 0x000fca00078e020b */
[----:B------:R-:W-:Y:S02]  /*1bb0*/  ISETP.GT.U32.AND P0, PT, R11, 0xff, PT ;  /* 0x000000ff0b00780c */ /* 0x000fe40003f04070 */
[----:B--2---:R-:W-:-:S05]  /*1bc0*/  IADD3 R11, PT, PT, R4, 0x1, RZ ;  /* 0x00000001040b7810 */ /* 0x004fca0007ffe0ff */
[----:B------:R-:W-:-:S06]  /*1bd0*/  IMAD.MOV.U32 R10, RZ, RZ, R11 ;  /* 0x000000ffff0a7224 */ /* 0x000fcc00078e000b */
[----:B------:R-:W-:-:S05]  /*1be0*/  @!P0 IMAD.MOV R11, RZ, RZ, R4 ;  /* 0x000000ffff0b8224 */ /* 0x000fca00078e0204 */
[----:B------:R1:W-:Y:S04]  /*1bf0*/  STG.E.U8 desc[UR12][R6.64+0x12], R11 ;  /* 0x0000120b06007986 */ /* 0x0003e8000c10110c */
[----:B------:R-:W0:Y:S01]  /*1c00*/  LDG.E.U8 R12, desc[UR12][R8.64+0x11] ;  /* 0x0000110c080c7981 */ /* 0x000e22000c1e1100 */
[----:B------:R-:W-:-:S05]  /*1c10*/  @!P0 IMAD.MOV R10, RZ, RZ, R4 ;  /* 0x000000ffff0a8224 */ /* 0x000fca00078e0204 */
[----:B------:R-:W-:Y:S01]  /*1c20*/  ISETP.GT.U32.AND P0, PT, R10, 0xff, PT ;  /* 0x000000ff0a00780c */ /* 0x000fe20003f04070 */
[----:B0-----:R-:W-:-:S12]  /*1c30*/  VIADD R13, R12, 0x1 ;  /* 0x000000010c0d7836 */ /* 0x001fd80000000000 */
[----:B------:R-:W-:-:S05]  /*1c40*/  @!P0 IADD3 R13, PT, PT, R12, RZ, RZ ;  /* 0x000000ff0c0d8210 */ /* 0x000fca0007ffe0ff */
[----:B------:R1:W-:Y:S02]  /*1c50*/  STG.E.U8 desc[UR12][R6.64+0x13], R13 ;  /* 0x0000130d06007986 */ /* 0x0003e4000c10110c */
.L_x_59:
[----:B------:R-:W-:Y:S05]  /*1c60*/  BSYNC.RECONVERGENT B0 ;  /* 0x0000000000007941 */ /* 0x000fea0003800200 */
.L_x_58:
[----:B------:R-:W-:Y:S06]  /*1c70*/  BAR.SYNC.DEFER_BLOCKING 0x0 ;  /* 0x0000000000007b1d */ /* 0x000fec0000010000 */
[----:B------:R-:W-:Y:S04]  /*1c80*/  BSSY.RECONVERGENT B0, `(.L_x_60) ;  /* 0x00000c2000007945 */ /* 0x000fe80003800200 */
[----:B------:R-:W-:Y:S05]  /*1c90*/  @P1 BRA P2, `(.L_x_61) ;  /* 0x0000000c00001947 */ /* 0x000fea0001000000 */
[----:B------:R-:W-:-:S05]  /*1ca0*/  VIADD R4, R0, 0x2 ;  /* 0x0000000200047836 */ /* 0x000fca0000000000 */
[----:B01----:R-:W-:-:S04]  /*1cb0*/  SHF.R.S32.HI R7, RZ, 0x1f, R4 ;  /* 0x0000001fff077819 */ /* 0x003fc80000011404 */
[----:B------:R-:W-:-:S04]  /*1cc0*/  LEA.HI R7, R7, R4, RZ, 0x3 ;  /* 0x0000000407077211 */ /* 0x000fc800078f18ff */
[----:B------:R-:W-:-:S05]  /*1cd0*/  LOP3.LUT R7, R7, 0x7ffffff8, RZ, 0xc0, !PT ;  /* 0x7ffffff807077812 */ /* 0x000fca00078ec0ff */
[----:B------:R-:W-:-:S04]  /*1ce0*/  IMAD.IADD R7, R4, 0x1, -R7 ;  /* 0x0000000104077824 */ /* 0x000fc800078e0a07 */
[--C-:B------:R-:W-:Y:S01]  /*1cf0*/  IMAD R7, R7, 0x1fffe, R2.reuse ;  /* 0x0001fffe07077824 */ /* 0x100fe200078e0202 */
[----:B------:R-:W-:-:S03]  /*1d00*/  IADD3 R2, PT, PT, R5, 0x1, R2 ;  /* 0x0000000105027810 */ /* 0x000fc60007ffe002 */
[----:B------:R-:W-:Y:S01]  /*1d10*/  VIADD R7, R7, 0xfffffffd ;  /* 0xfffffffd07077836 */ /* 0x000fe20000000000 */
[----:B------:R-:W-:-:S04]  /*1d20*/  IADD3 R4, P0, PT, R2, UR10, RZ ;  /* 0x0000000a02047c10 */ /* 0x000fc8000ff1e0ff */
[C---:B------:R-:W-:Y:S02]  /*1d30*/  IADD3 R6, P1, PT, R7.reuse, UR10, RZ ;  /* 0x0000000a07067c10 */ /* 0x040fe4000ff3e0ff */
[----:B------:R-:W-:Y:S02]  /*1d40*/  LEA.HI.X.SX32 R5, R2, UR11, 0x1, P0 ;  /* 0x0000000b02057c11 */ /* 0x000fe400080f0eff */
[----:B------:R-:W-:-:S03]  /*1d50*/  LEA.HI.X.SX32 R7, R7, UR11, 0x1, P1 ;  /* 0x0000000b07077c11 */ /* 0x000fc600088f0eff */
[----:B------:R-:W2:Y:S04]  /*1d60*/  LDG.E.U8 R2, desc[UR12][R4.64+0x4] ;  /* 0x0000040c04027981 */ /* 0x000ea8000c1e1100 */
[----:B------:R-:W2:Y:S04]  /*1d70*/  LDG.E.U8 R9, desc[UR12][R6.64+0x4] ;  /* 0x0000040c06097981 */ /* 0x000ea8000c1e1100 */
[----:B------:R-:W3:Y:S04]  /*1d80*/  LDG.E.U8 R8, desc[UR12][R4.64+0x5] ;  /* 0x0000050c04087981 */ /* 0x000ee8000c1e1100 */
[----:B------:R-:W4:Y:S01]  /*1d90*/  LDG.E.U8 R10, desc[UR12][R4.64+0x6] ;  /* 0x0000060c040a7981 */ /* 0x000f22000c1e1100 */
[----:B--2---:R-:W-:-:S05]  /*1da0*/  IMAD.IADD R9, R2, 0x1, R9 ;  /* 0x0000000102097824 */ /* 0x004fca00078e0209 */
[----:B------:R0:W-:Y:S04]  /*1db0*/  STG.E.U8 desc[UR12][R4.64+0x4], R9 ;  /* 0x0000040904007986 */ /* 0x0001e8000c10110c */
[----:B------:R-:W2:Y:S01]  /*1dc0*/  LDG.E.U8 R2, desc[UR12][R6.64+0x5] ;  /* 0x0000050c06027981 */ /* 0x000ea2000c1e1100 */
[----:B------:R-:W-:Y:S02]  /*1dd0*/  ISETP.GT.U32.AND P0, PT, R9, 0xff, PT ;  /* 0x000000ff0900780c */ /* 0x000fe40003f04070 */
[----:B---3--:R-:W-:-:S05]  /*1de0*/  IADD3 R13, PT, PT, R8, 0x1, RZ ;  /* 0x00000001080d7810 */ /* 0x008fca0007ffe0ff */
[----:B------:R-:W-:-:S06]  /*1df0*/  IMAD.MOV.U32 R11, RZ, RZ, R13 ;  /* 0x000000ffff0b7224 */ /* 0x000fcc00078e000d */
[--C-:B------:R-:W-:Y:S02]  /*1e00*/  @!P0 IMAD.MOV R13, RZ, RZ, R8.reuse ;  /* 0x000000ffff0d8224 */ /* 0x100fe400078e0208 */
[----:B------:R-:W-:Y:S02]  /*1e10*/  @!P0 IMAD.MOV R11, RZ, RZ, R8 ;  /* 0x000000ffff0b8224 */ /* 0x000fe400078e0208 */
[----:B--2---:R-:W-:-:S05]  /*1e20*/  IMAD.IADD R13, R2, 0x1, R13 ;  /* 0x00000001020d7824 */ /* 0x004fca00078e020d */
[----:B------:R1:W-:Y:S04]  /*1e30*/  STG.E.U8 desc[UR12][R4.64+0x5], R13 ;  /* 0x0000050d04007986 */ /* 0x0003e8000c10110c */
[----:B------:R-:W2:Y:S01]  /*1e40*/  LDG.E.U8 R12, desc[UR12][R6.64+0x6] ;  /* 0x0000060c060c7981 */ /* 0x000ea2000c1e1100 */
[----:B------:R-:W-:-:S03]  /*1e50*/  IADD3 R11, PT, PT, R2, R11, RZ ;  /* 0x0000000b020b7210 */ /* 0x000fc60007ffe0ff */
[----:B------:R-:W1:Y:S01]  /*1e60*/  LDG.E.U8 R2, desc[UR12][R4.64+0x7] ;  /* 0x0000070c04027981 */ /* 0x000e62000c1e1100 */
[----:B------:R-:W-:Y:S01]  /*1e70*/  ISETP.GT.U32.AND P0, PT, R11, 0xff, PT ;  /* 0x000000ff0b00780c */ /* 0x000fe20003f04070 */
[----:B----4-:R-:W-:-:S04]  /*1e80*/  VIADD R11, R10, 0x1 ;  /* 0x000000010a0b7836 */ /* 0x010fc80000000000 */
        /* <DEDUP_REMOVED lines=132> */
[----:B------:R-:W-:Y:S04]  /*26d0*/  STG.E.U8 desc[UR12][R4.64+0x13], R13 ;  /* 0x0000130d04007986 */ /* 0x000fe8000c10110c */
        /* <DEDUP_REMOVED lines=11> */
[----:B0-----:R-:W-:-:S05]  /*2790*/  VIADD R11, R10, 0x1 ;  /* 0x000000010a0b7836 */ /* 0x001fca0000000000 */
[----:B------:R-:W-:-:S07]  /*27a0*/  MOV R2, R11 ;  /* 0x0000000b00027202 */ /* 0x000fce0000000f00 */
[----:B------:R-:W-:-:S05]  /*27b0*/  @!P0 IMAD.MOV R11, RZ, RZ, R10 ;  /* 0x000000ffff0b8224 */ /* 0x000fca00078e020a */
[----:B------:R0:W-:Y:S04]  /*27c0*/  STG.E.U8 desc[UR12][R4.64+0x15], R11 ;  /* 0x0000150b04007986 */ /* 0x0001e8000c10110c */
[----:B------:R-:W1:Y:S01]  /*27d0*/  LDG.E.U8 R8, desc[UR12][R6.64+0x16] ;  /* 0x0000160c06087981 */ /* 0x000e62000c1e1100 */
[----:B------:R-:W-:-:S05]  /*27e0*/  @!P0 IMAD.MOV R2, RZ, RZ, R10 ;  /* 0x000000ffff028224 */ /* 0x000fca00078e020a */
[----:B------:R-:W-:Y:S01]  /*27f0*/  ISETP.GT.U32.AND P0, PT, R2, 0xff, PT ;  /* 0x000000ff0200780c */ /* 0x000fe20003f04070 */
[----:B-1----:R-:W-:-:S04]  /*2800*/  VIADD R9, R8, 0x1 ;  /* 0x0000000108097836 */ /* 0x002fc80000000000 */
[----:B------:R-:W-:-:S08]  /*2810*/  IMAD.MOV.U32 R2, RZ, RZ, R9 ;  /* 0x000000ffff027224 */ /* 0x000fd000078e0009 */
[----:B------:R-:W-:-:S05]  /*2820*/  @!P0 IADD3 R9, PT, PT, R8, RZ, RZ ;  /* 0x000000ff08098210 */ /* 0x000fca0007ffe0ff */
[----:B------:R2:W-:Y:S04]  /*2830*/  STG.E.U8 desc[UR12][R4.64+0x16], R9 ;  /* 0x0000160904007986 */ /* 0x0005e8000c10110c */
[----:B------:R-:W0:Y:S01]  /*2840*/  LDG.E.U8 R10, desc[UR12][R6.64+0x17] ;  /* 0x0000170c060a7981 */ /* 0x000e22000c1e1100 */
[----:B------:R-:W-:-:S05]  /*2850*/  @!P0 IMAD.MOV R2, RZ, RZ, R8 ;  /* 0x000000ffff028224 */ /* 0x000fca00078e0208 */
[----:B------:R-:W-:Y:S01]  /*2860*/  ISETP.GT.U32.AND P0, PT, R2, 0xff, PT ;  /* 0x000000ff0200780c */ /* 0x000fe20003f04070 */
[----:B0-----:R-:W-:-:S12]  /*2870*/  VIADD R11, R10, 0x1 ;  /* 0x000000010a0b7836 */ /* 0x001fd80000000000 */
[----:B------:R-:W-:-:S05]  /*2880*/  @!P0 IMAD.MOV R11, RZ, RZ, R10 ;  /* 0x000000ffff0b8224 */ /* 0x000fca00078e020a */
[----:B------:R2:W-:Y:S02]  /*2890*/  STG.E.U8 desc[UR12][R4.64+0x17], R11 ;  /* 0x0000170b04007986 */ /* 0x0005e4000c10110c */
.L_x_61:
[----:B------:R-:W-:Y:S05]  /*28a0*/  BSYNC.RECONVERGENT B0 ;  /* 0x0000000000007941 */ /* 0x000fea0003800200 */
.L_x_60:
[----:B------:R-:W-:Y:S06]  /*28b0*/  BAR.SYNC.DEFER_BLOCKING 0x0 ;  /* 0x0000000000007b1d */ /* 0x000fec0000010000 */
[----:B------:R-:W-:Y:S05]  /*28c0*/  @P3 EXIT ;  /* 0x000000000000394d */ /* 0x000fea0003800000 */
[----:B------:R-:W-:Y:S01]  /*28d0*/  VIADD R0, R0, 0x4 ;  /* 0x0000000400007836 */ /* 0x000fe20000000000 */
[----:B01----:R-:W0:Y:S01]  /*28e0*/  LDC.64 R6, c[0x0][0x380] ;  /* 0x0000e000ff067b82 */ /* 0x003e220000000a00 */
[----:B------:R-:W-:-:S03]  /*28f0*/  SHF.R.S32.HI R15, RZ, 0x1f, R3 ;  /* 0x0000001fff0f7819 */ /* 0x000fc60000011403 */
[----:B--2---:R-:W-:-:S04]  /*2900*/  SHF.R.S32.HI R5, RZ, 0x1f, R0 ;  /* 0x0000001fff057819 */ /* 0x004fc80000011400 */
[----:B------:R-:W-:Y:S02]  /*2910*/  LEA.HI R2, R5, R0, RZ, 0x3 ;  /* 0x0000000005027211 */ /* 0x000fe400078f18ff */
[----:B------:R-:W1:Y:S02]  /*2920*/  LDC.64 R4, c[0x0][0x388] ;  /* 0x0000e200ff047b82 */ /* 0x000e640000000a00 */
[----:B------:R-:W-:Y:S01]  /*2930*/  LOP3.LUT R9, R2, 0x7ffffff8, RZ, 0xc0, !PT ;  /* 0x7ffffff802097812 */ /* 0x000fe200078ec0ff */
[----:B------:R-:W-:-:S03]  /*2940*/  IMAD.MOV.U32 R2, RZ, RZ, RZ ;  /* 0x000000ffff027224 */ /* 0x000fc600078e00ff */
[----:B------:R-:W-:-:S05]  /*2950*/  IADD3 R0, PT, PT, R0, -R9, RZ ;  /* 0x8000000900007210 */ /* 0x000fca0007ffe0ff */
[----:B------:R-:W-:Y:S02]  /*2960*/  IMAD R17, R0, 0x1fffe, R3 ;  /* 0x0001fffe00117824 */ /* 0x000fe400078e0203 */
[----:B------:R-:W-:Y:S02]  /*2970*/  IMAD.MOV.U32 R0, RZ, RZ, RZ ;  /* 0x000000ffff007224 */ /* 0x000fe400078e00ff */
[----:B------:R-:W-:-:S07]  /*2980*/  VIADD R17, R17, 0xfffffffd ;  /* 0xfffffffd11117836 */ /* 0x000fce0000000000 */
.L_x_65:
[C---:B------:R-:W-:Y:S02]  /*2990*/  ISETP.GT.U32.AND P1, PT, R2.reuse, 0x7, PT ;  /* 0x000000070200780c */ /* 0x040fe40003f24070 */
[----:B-1----:R-:W-:-:S05]  /*29a0*/  IADD3 R10, P0, PT, R2, R4, RZ ;  /* 0x00000004020a7210 */ /* 0x002fca0007f1e0ff */
[----:B------:R-:W-:-:S06]  /*29b0*/  IMAD.X R11, RZ, RZ, R5, P0 ;  /* 0x000000ffff0b7224 */ /* 0x000fcc00000e0605 */
[----:B------:R-:W2:Y:S01]  /*29c0*/  @!P1 LDG.E.U8 R21, desc[UR12][R10.64] ;  /* 0x0000000c0a159981 */ /* 0x000ea2000c1e1100 */
[----:B------:R-:W-:Y:S01]  /*29d0*/  IADD3 R8, PT, PT, R2, -0x8, RZ ;  /* 0xfffffff802087810 */ /* 0x000fe20007ffe0ff */
[--C-:B------:R-:W-:Y:S02]  /*29e0*/  IMAD.IADD R9, R3, 0x1, R2.reuse ;  /* 0x0000000103097824 */ /* 0x100fe400078e0202 */
[----:B------:R-:W-:Y:S01]  /*29f0*/  IMAD.IADD R14, R17, 0x1, R2 ;  /* 0x00000001110e7824 */ /* 0x000fe200078e0202 */
[----:B------:R-:W-:Y:S02]  /*2a00*/  ISETP.GT.U32.AND P0, PT, R8, 0xf, PT ;  /* 0x0000000f0800780c */ /* 0x000fe40003f04070 */
[C---:B0-----:R-:W-:Y:S02]  /*2a10*/  IADD3 R12, P2, PT, R9.reuse, R6, RZ ;  /* 0x00000006090c7210 */ /* 0x041fe40007f5e0ff */
[----:B------:R-:W-:Y:S02]  /*2a20*/  IADD3 R8, P3, PT, R14, R4, RZ ;  /* 0x000000040e087210 */ /* 0x000fe40007f7e0ff */
[----:B------:R-:W-:-:S02]  /*2a30*/  LEA.HI.X.SX32 R13, R9, R7, 0x1, P2 ;  /* 0x00000007090d7211 */ /* 0x000fc400010f0eff */
[----:B------:R-:W-:-:S05]  /*2a40*/  LEA.HI.X.SX32 R9, R14, R5, 0x1, P3 ;  /* 0x000000050e097211 */ /* 0x000fca00018f0eff */
[----:B------:R-:W-:-:S05]  /*2a50*/  @!P0 IADD3 R18, P4, PT, R3, R10, RZ ;  /* 0x0000000a03128210 */ /* 0x000fca0007f9e0ff */
[----:B------:R-:W-:Y:S01]  /*2a60*/  @!P0 IMAD.X R19, R15, 0x1, R11, P4 ;  /* 0x000000010f138824 */ /* 0x000fe200020e060b */
[----:B--2---:R0:W-:Y:S05]  /*2a70*/  @!P1 STG.E.U8 desc[UR12][R12.64], R21 ;  /* 0x000000150c009986 */ /* 0x0041ea000c10110c */
[----:B------:R-:W2:Y:S04]  /*2a80*/  @!P0 LDG.E.U8 R19, desc[UR12][R18.64] ;  /* 0x0000000c12138981 */ /* 0x000ea8000c1e1100 */
[----:B------:R-:W2:Y:S01]  /*2a90*/  @!P0 LDG.E.U8 R14, desc[UR12][R8.64+-0x1] ;  /* 0xffffff0c080e8981 */ /* 0x000ea2000c1e1100 */
[----:B------:R-:W-:-:S02]  /*2aa0*/  ISETP.GT.U32.AND P1, PT, R2, 0x6, PT ;  /* 0x000000060200780c */ /* 0x000fc40003f24070 */
[C---:B--2---:R-:W-:Y:S02]  /*2ab0*/  @!P0 IADD3 R23, PT, PT, R14.reuse, R19, R0 ;  /* 0x000000130e178210 */ /* 0x044fe40007ffe000 */
[----:B------:R-:W-:-:S03]  /*2ac0*/  @!P0 IADD3 R16, PT, PT, R14, R0, R19 ;  /* 0x000000000e108210 */ /* 0x000fc60007ffe013 */
[----:B------:R0:W-:Y:S01]  /*2ad0*/  @!P0 STG.E.U8 desc[UR12][R12.64], R23 ;  /* 0x000000170c008986 */ /* 0x0001e2000c10110c */
[----:B------:R-:W-:-:S04]  /*2ae0*/  @!P0 ISETP.GT.U32.AND P2, PT, R16, 0xff, PT ;  /* 0x000000ff1000880c */ /* 0x000fc80003f44070 */
[----:B------:R-:W-:Y:S01]  /*2af0*/  @!P0 SEL R0, RZ, 0x1, !P2 ;  /* 0x00000001ff008807 */ /* 0x000fe20005000000 */
[----:B------:R-:W-:Y:S08]  /*2b00*/  @!P0 BRA `(.L_x_62) ;  /* 0x00000000001c8947 */ /* 0x000ff00003800000 */
[----:B------:R-:W-:-:S13]  /*2b10*/  ISETP.GE.U32.AND P0, PT, R2, 0x18, PT ;  /* 0x000000180200780c */ /* 0x000fda0003f06070 */
[----:B------:R-:W-:Y:S05]  /*2b20*/  @!P0 BRA `(.L_x_62) ;  /* 0x0000000000148947 */ /* 0x000fea0003800000 */
[----:B------:R-:W2:Y:S02]  /*2b30*/  LDG.E.U8 R19, desc[UR12][R8.64] ;  /* 0x0000000c08137981 */ /* 0x000ea4000c1e1100 */
[----:B--2---:R-:W-:-:S05]  /*2b40*/  IMAD.IADD R19, R0, 0x1, R19 ;  /* 0x0000000100137824 */ /* 0x004fca00078e0213 */
[----:B------:R1:W-:Y:S01]  /*2b50*/  STG.E.U8 desc[UR12][R12.64], R19 ;  /* 0x000000130c007986 */ /* 0x0003e2000c10110c */
[----:B------:R-:W-:-:S04]  /*2b60*/  ISETP.GT.U32.AND P0, PT, R19, 0xff, PT ;  /* 0x000000ff1300780c */ /* 0x000fc80003f04070 */
[----:B------:R-:W-:-:S09]  /*2b70*/  SEL R0, RZ, 0x1, !P0 ;  /* 0x00000001ff007807 */ /* 0x000fd20004000000 */
.L_x_62:
[----:B-1----:R-:W2:Y:S01]  /*2b80*/  @!P1 LDG.E.U8 R19, desc[UR12][R10.64+0x1] ;  /* 0x0000010c0a139981 */ /* 0x002ea2000c1e1100 */
[--C-:B------:R-:W-:Y:S02]  /*2b90*/  SHF.R.S32.HI R14, RZ, 0x1f, R2.reuse ;  /* 0x0000001fff0e7819 */ /* 0x100fe40000011402 */
[----:B0-----:R-:W-:-:S04]  /*2ba0*/  IADD3 R12, P0, P2, R3, R6, R2 ;  /* 0x00000006030c7210 */ /* 0x001fc80007a1e002 */
[----:B------:R-:W-:Y:S02]  /*2bb0*/  IADD3.X R13, PT, PT, R15, R7, R14, P0, P2 ;  /* 0x000000070f0d7210 */ /* 0x000fe400007e440e */
[----:B------:R-:W-:-:S04]  /*2bc0*/  IADD3 R14, PT, PT, R2, -0x7, RZ ;  /* 0xfffffff9020e7810 */ /* 0x000fc80007ffe0ff */
[----:B------:R-:W-:Y:S01]  /*2bd0*/  ISETP.GE.U32.AND P0, PT, R14, 0x10, PT ;  /* 0x000000100e00780c */ /* 0x000fe20003f06070 */
[----:B--2---:R0:W-:-:S12]  /*2be0*/  @!P1 STG.E.U8 desc[UR12][R12.64+0x1], R19 ;  /* 0x000001130c009986 */ /* 0x0041d8000c10110c */
[----:B------:R-:W-:Y:S05]  /*2bf0*/  @!P0 BRA `(.L_x_63) ;  /* 0x0000000000208947 */ /* 0x000fea0003800000 */
[----:B------:R-:W-:-:S13]  /*2c00*/  ISETP.GE.U32.AND P0, PT, R2, 0x17, PT ;  /* 0x000000170200780c */ /* 0x000fda0003f06070 */
[----:B------:R-:W-:Y:S05]  /*2c10*/  @!P0 BRA `(.L_x_64) ;  /* 0x00000000003c8947 */ /* 0x000fea0003800000 */
[----:B------:R-:W2:Y:S02]  /*2c20*/  LDG.E.U8 R9, desc[UR12][R8.64+0x1] ;  /* 0x0000010c08097981 */ /* 0x000ea4000c1e1100 */
[----:B--2---:R-:W-:-:S05]  /*2c30*/  IMAD.IADD R11, R0, 0x1, R9 ;  /* 0x00000001000b7824 */ /* 0x004fca00078e0209 */
[----:B------:R1:W-:Y:S01]  /*2c40*/  STG.E.U8 desc[UR12][R12.64+0x1], R11 ;  /* 0x0000010b0c007986 */ /* 0x0003e2000c10110c */
[----:B------:R-:W-:-:S04]  /*2c50*/  ISETP.GT.U32.AND P0, PT, R11, 0xff, PT ;  /* 0x000000ff0b00780c */ /* 0x000fc80003f04070 */
[----:B------:R-:W-:Y:S01]  /*2c60*/  SEL R0, RZ, 0x1, !P0 ;  /* 0x00000001ff007807 */ /* 0x000fe20004000000 */
[----:B------:R-:W-:Y:S08]  /*2c70*/  BRA `(.L_x_64) ;  /* 0x0000000000247947 */ /* 0x000ff00003800000 */
.L_x_63:
[----:B------:R-:W-:Y:S01]  /*2c80*/  IADD3 R10, P0, PT, R3, R10, RZ ;  /* 0x0000000a030a7210 */ /* 0x000fe20007f1e0ff */
[----:B------:R-:W0:Y:S04]  /*2c90*/  LDG.E.U8 R8, desc[UR12][R8.64] ;  /* 0x0000000c08087981 */ /* 0x000e28000c1e1100 */
[----:B------:R-:W-:-:S06]  /*2ca0*/  IMAD.X R11, R15, 0x1, R11, P0 ;  /* 0x000000010f0b7824 */ /* 0x000fcc00000e060b */
[----:B------:R-:W0:Y:S02]  /*2cb0*/  LDG.E.U8 R11, desc[UR12][R10.64+0x1] ;  /* 0x0000010c0a0b7981 */ /* 0x000e24000c1e1100 */
[----:B0-----:R-:W-:-:S05]  /*2cc0*/  IADD3 R19, PT, PT, R8, R11, R0 ;  /* 0x0000000b08137210 */ /* 0x001fca0007ffe000 */
[----:B------:R0:W-:Y:S01]  /*2cd0*/  STG.E.U8 desc[UR12][R12.64+0x1], R19 ;  /* 0x000001130c007986 */ /* 0x0001e2000c10110c */
[----:B------:R-:W-:-:S04]  /*2ce0*/  IADD3 R0, PT, PT, R8, R0, R11 ;  /* 0x0000000008007210 */ /* 0x000fc80007ffe00b */
[----:B------:R-:W-:-:S04]  /*2cf0*/  ISETP.GT.U32.AND P0, PT, R0, 0xff, PT ;  /* 0x000000ff0000780c */ /* 0x000fc80003f04070 */
[----:B------:R-:W-:-:S09]  /*2d00*/  SEL R0, RZ, 0x1, !P0 ;  /* 0x00000001ff007807 */ /* 0x000fd20004000000 */
.L_x_64:
[----:B------:R-:W-:-:S05]  /*2d10*/  VIADD R2, R2, 0x2 ;  /* 0x0000000202027836 */ /* 0x000fca0000000000 */
[----:B------:R-:W-:-:S13]  /*2d20*/  ISETP.NE.AND P0, PT, R2, 0x20, PT ;  /* 0x000000200200780c */ /* 0x000fda0003f05270 */
[----:B------:R-:W-:Y:S05]  /*2d30*/  @P0 BRA `(.L_x_65) ;  /* 0xfffffffc00140947 */ /* 0x000fea000383ffff */
[----:B------:R-:W-:Y:S05]  /*2d40*/  EXIT ;  /* 0x000000000000794d */ /* 0x000fea0003800000 */
.L_x_66:
        /* <DEDUP_REMOVED lines=11> */
.L_x_86:


//--------------------- .text._Z23powerBigNumbersGPUStep2PhS_jjPi --------------------------
	.section	.text._Z23powerBigNumbersGPUStep2PhS_jjPi,"ax",@progbits
	.align	128
        .global         _Z23powerBigNumbersGPUStep2PhS_jjPi
        .type           _Z23powerBigNumbersGPUStep2PhS_jjPi,@function
        .size           _Z23powerBigNumbersGPUStep2PhS_jjPi,(.L_x_87 - _Z23powerBigNumbersGPUStep2PhS_jjPi)
        .other          _Z23powerBigNumbersGPUStep2PhS_jjPi,@"STO_CUDA_ENTRY STV_DEFAULT"
_Z23powerBigNumbersGPUStep2PhS_jjPi:
.text._Z23powerBigNumbersGPUStep2PhS_jjPi:
[----:B------:R-:W-:Y:S01]  /*0000*/  LDC R1, c[0x0][0x37c] ;  /* 0x0000df00ff017b82 */ /* 0x000fe20000000800 */
[----:B------:R-:W0:Y:S07]  /*0010*/  S2R R3, SR_TID.X ;  /* 0x0000000000037919 */ /* 0x000e2e0000002100 */
[----:B------:R-:W0:Y:S08]  /*0020*/  S2UR UR4, SR_CTAID.X ;  /* 0x00000000000479c3 */ /* 0x000e300000002500 */
[----:B------:R-:W0:Y:S02]  /*0030*/  LDC R0, c[0x0][0x360] ;  /* 0x0000d800ff007b82 */ /* 0x000e240000000800 */
[----:B0-----:R-:W-:-:S05]  /*0040*/  IMAD R0, R0, UR4, R3 ;  /* 0x0000000400007c24 */ /* 0x001fca000f8e0203 */
[----:B------:R-:W-:-:S13]  /*0050*/  ISETP.GT.AND P0, PT, R0, 0x7ff, PT ;  /* 0x000007ff0000780c */ /* 0x000fda0003f04270 */
[----:B------:R-:W-:Y:S05]  /*0060*/  @P0 EXIT ;  /* 0x000000000000094d */ /* 0x000fea0003800000 */
[----:B------:R-:W-:Y:S01]  /*0070*/  LOP3.LUT R13, R0, 0x80000003, RZ, 0xc0, !PT ;  /* 0x80000003000d7812 */ /* 0x000fe200078ec0ff */
[----:B------:R-:W-:Y:S01]  /*0080*/  IMAD.MOV.U32 R4, RZ, RZ, 0xb ;  /* 0x0000000bff047424 */ /* 0x000fe200078e00ff */
[----:B------:R-:W0:Y:S01]  /*0090*/  LDCU.128 UR8, c[0x0][0x380] ;  /* 0x00007000ff0877ac */ /* 0x000e220008000c00 */
[----:B------:R-:W-:Y:S01]  /*00a0*/  BAR.SYNC.DEFER_BLOCKING 0x0 ;  /* 0x0000000000007b1d */ /* 0x000fe20000010000 */
[C---:B------:R-:W-:Y:S02]  /*00b0*/  ISETP.NE.AND P0, PT, R13.reuse, 0x1, PT ;  /* 0x000000010d00780c */ /* 0x040fe40003f05270 */
[C---:B------:R-:W-:Y:S02]  /*00c0*/  ISETP.NE.AND P1, PT, R13.reuse, 0x2, PT ;  /* 0x000000020d00780c */ /* 0x040fe40003f25270 */
[----:B------:R-:W-:Y:S01]  /*00d0*/  SEL R2, RZ, 0xffffffff, P0 ;  /* 0xffffffffff027807 */ /* 0x000fe20000000000 */
[----:B------:R-:W1:Y:S01]  /*00e0*/  LDCU.64 UR4, c[0x0][0x358] ;  /* 0x00006b00ff0477ac */ /* 0x000e620008000a00 */
[----:B------:R-:W-:-:S02]  /*00f0*/  ISETP.NE.AND P2, PT, R13, 0x3, PT ;  /* 0x000000030d00780c */ /* 0x000fc40003f45270 */
[----:B------:R-:W-:Y:S02]  /*0100*/  SEL R2, R2, 0xfffffffe, P1 ;  /* 0xfffffffe02027807 */ /* 0x000fe40000800000 */
[----:B------:R-:W-:Y:S02]  /*0110*/  SEL R4, R4, 0x9, !P0 ;  /* 0x0000000904047807 */ /* 0x000fe40004000000 */
[----:B------:R-:W-:Y:S02]  /*0120*/  SEL R3, R2, 0xfffffffd, P2 ;  /* 0xfffffffd02037807 */ /* 0x000fe40001000000 */
[----:B------:R-:W-:-:S03]  /*0130*/  SEL R4, R4, 0xd, P1 ;  /* 0x0000000d04047807 */ /* 0x000fc60000800000 */
[----:B------:R-:W-:Y:S01]  /*0140*/  IMAD.IADD R3, R0, 0x1, R3 ;  /* 0x0000000100037824 */ /* 0x000fe200078e0203 */
[----:B------:R-:W-:-:S03]  /*0150*/  SEL R5, R4, 0xf, P2 ;  /* 0x0000000f04057807 */ /* 0x000fc60001000000 */
[----:B------:R-:W-:-:S04]  /*0160*/  IMAD.SHL.U32 R6, R3, 0x4, RZ ;  /* 0x0000000403067824 */ /* 0x000fc800078e00ff */
[C---:B------:R-:W-:Y:S01]  /*0170*/  IMAD.IADD R5, R6.reuse, 0x1, R5 ;  /* 0x0000000106057824 */ /* 0x040fe200078e0205 */
[----:B------:R-:W-:Y:S02]  /*0180*/  SHF.R.S32.HI R12, RZ, 0x1f, R6 ;  /* 0x0000001fff0c7819 */ /* 0x000fe40000011406 */
[----:B0-----:R-:W-:Y:S02]  /*0190*/  IADD3 R4, P1, PT, R6, UR8, RZ ;  /* 0x0000000806047c10 */ /* 0x001fe4000ff3e0ff */
[----:B------:R-:W-:-:S04]  /*01a0*/  IADD3 R8, P0, PT, R5, UR8, RZ ;  /* 0x0000000805087c10 */ /* 0x000fc8000ff1e0ff */
[----:B------:R-:W-:Y:S02]  /*01b0*/  LEA.HI.X.SX32 R9, R5, UR9, 0x1, P0 ;  /* 0x0000000905097c11 */ /* 0x000fe400080f0eff */
[----:B------:R-:W-:-:S03]  /*01c0*/  IADD3.X R5, PT, PT, R12, UR9, RZ, P1, !PT ;  /* 0x000000090c057c10 */ /* 0x000fc60008ffe4ff */
[----:B-1----:R-:W2:Y:S04]  /*01d0*/  LDG.E.U8 R7, desc[UR4][R8.64] ;  /* 0x0000000408077981 */ /* 0x002ea8000c1e1100 */
[----:B------:R-:W2:Y:S04]  /*01e0*/  LDG.E.U8 R10, desc[UR4][R8.64+-0x1] ;  /* 0xffffff04080a7981 */ /* 0x000ea8000c1e1100 */
[----:B------:R-:W3:Y:S01]  /*01f0*/  LDG.E.U8 R14, desc[UR4][R4.64] ;  /* 0x00000004040e7981 */ /* 0x000ee2000c1e1100 */
[----:B------:R-:W-:-:S04]  /*0200*/  SHF.R.S32.HI R3, RZ, 0x1f, R0 ;  /* 0x0000001fff037819 */ /* 0x000fc80000011400 */
[----:B------:R-:W-:-:S04]  /*0210*/  LEA.HI R3, R3, R0, RZ, 0x2 ;  /* 0x0000000003037211 */ /* 0x000fc800078f10ff */
[----:B------:R-:W-:-:S05]  /*0220*/  LOP3.LUT R3, R3, 0x7ffffffc, RZ, 0xc0, !PT ;  /* 0x7ffffffc03037812 */ /* 0x000fca00078ec0ff */
[----:B------:R-:W-:-:S04]  /*0230*/  IMAD.IADD R3, R0, 0x1, -R3 ;  /* 0x0000000100037824 */ /* 0x000fc800078e0a03 */
[----:B------:R-:W-:-:S05]  /*0240*/  IMAD R3, R3, 0x1fffe, R6 ;  /* 0x0001fffe03037824 */ /* 0x000fca00078e0206 */
[----:B------:R-:W-:-:S04]  /*0250*/  IADD3 R2, P0, PT, R3, UR10, RZ ;  /* 0x0000000a03027c10 */ /* 0x000fc8000ff1e0ff */
[----:B------:R-:W-:Y:S01]  /*0260*/  LEA.HI.X.SX32 R3, R3, UR11, 0x1, P0 ;  /* 0x0000000b03037c11 */ /* 0x000fe200080f0eff */
[----:B--2---:R-:W-:-:S04]  /*0270*/  IMAD R7, R7, 0x100, R10 ;  /* 0x0000010007077824 */ /* 0x004fc800078e020a */
[----:B---3--:R-:W-:-:S05]  /*0280*/  IMAD R11, R7, R14, RZ ;  /* 0x0000000e070b7224 */ /* 0x008fca00078e02ff */
[----:B------:R-:W-:Y:S04]  /*0290*/  STG.E.U8 desc[UR4][R2.64], R11 ;  /* 0x0000000b02007986 */ /* 0x000fe8000c101104 */
[----:B------:R-:W2:Y:S01]  /*02a0*/  LDG.E.U8 R8, desc[UR4][R4.64+0x1] ;  /* 0x0000010404087981 */ /* 0x000ea2000c1e1100 */
[----:B------:R-:W-:Y:S01]  /*02b0*/  SHF.R.U32.HI R9, RZ, 0x8, R11 ;  /* 0x00000008ff097819 */ /* 0x000fe2000001160b */
[----:B--2---:R-:W-:-:S04]  /*02c0*/  IMAD R8, R7, R8, RZ ;  /* 0x0000000807087224 */ /* 0x004fc800078e02ff */
[----:B------:R-:W-:-:S05]  /*02d0*/  IMAD.IADD R15, R8, 0x1, R9 ;  /* 0x00000001080f7824 */ /* 0x000fca00078e0209 */
[----:B------:R0:W-:Y:S04]  /*02e0*/  STG.E.U8 desc[UR4][R2.64+0x1], R15 ;  /* 0x0000010f02007986 */ /* 0x0001e8000c101104 */
[----:B------:R-:W2:Y:S01]  /*02f0*/  LDG.E.U8 R14, desc[UR4][R4.64+0x2] ;  /* 0x00000204040e7981 */ /* 0x000ea2000c1e1100 */
[----:B------:R-:W-:Y:S02]  /*0300*/  LOP3.LUT R10, R9, 0xff, RZ, 0xc0, !PT ;  /* 0x000000ff090a7812 */ /* 0x000fe400078ec0ff */
[----:B------:R-:W-:Y:S02]  /*0310*/  LOP3.LUT R9, R8, 0xff, RZ, 0xc0, !PT ;  /* 0x000000ff08097812 */ /* 0x000fe400078ec0ff */
[----:B------:R-:W-:-:S03]  /*0320*/  PRMT R17, R11, 0x7632, R17 ;  /* 0x000076320b117816 */ /* 0x000fc60000000011 */
[----:B------:R-:W-:-:S05]  /*0330*/  IMAD.IADD R10, R9, 0x1, R10 ;  /* 0x00000001090a7824 */ /* 0x000fca00078e020a */
[----:B------:R-:W-:Y:S01]  /*0340*/  ISETP.GT.U32.AND P0, PT, R10, 0xff, PT ;  /* 0x000000ff0a00780c */ /* 0x000fe20003f04070 */
[----:B--2---:R-:W-:Y:S01]  /*0350*/  IMAD R9, R7, R14, RZ ;  /* 0x0000000e07097224 */ /* 0x004fe200078e02ff */
[----:B------:R-:W-:-:S05]  /*0360*/  SHF.R.U32.HI R14, RZ, 0x8, R8 ;  /* 0x00000008ff0e7819 */ /* 0x000fca0000011608 */
[----:B------:R-:W-:-:S04]  /*0370*/  IMAD.IADD R10, R14, 0x1, R9 ;  /* 0x000000010e0a7824 */ /* 0x000fc800078e0209 */
[----:B------:R-:W-:-:S04]  /*0380*/  IMAD.IADD R17, R10, 0x1, R17 ;  /* 0x000000010a117824 */ /* 0x000fc800078e0211 */
[----:B------:R-:W-:Y:S02]  /*0390*/  VIADD R19, R17, 0x1 ;  /* 0x0000000111137836 */ /* 0x000fe40000000000 */
[----:B------:R-:W-:-:S05]  /*03a0*/  @!P0 IMAD.MOV R19, RZ, RZ, R17 ;  /* 0x000000ffff138224 */ /* 0x000fca00078e0211 */
[----:B------:R1:W-:Y:S04]  /*03b0*/  STG.E.U8 desc[UR4][R2.64+0x2], R19 ;  /* 0x0000021302007986 */ /* 0x0003e8000c101104 */
[----:B------:R-:W2:Y:S01]  /*03c0*/  LDG.E.U8 R16, desc[UR4][R4.64+0x3] ;  /* 0x0000030404107981 */ /* 0x000ea2000c1e1100 */
[----:B------:R-:W-:Y:S02]  /*03d0*/  LOP3.LUT R10, R10, 0xff, RZ, 0xc0, !PT ;  /* 0x000000ff0a0a7812 */ /* 0x000fe400078ec0ff */
[----:B0-----:R-:W-:Y:S02]  /*03e0*/  LOP3.LUT R15, R14, 0xff, RZ, 0xc0, !PT ;  /* 0x000000ff0e0f7812 */ /* 0x001fe400078ec0ff */
[----:B------:R-:W-:Y:S02]  /*03f0*/  LEA.HI R11, R11, R10, RZ, 0x10 ;  /* 0x0000000a0b0b7211 */ /* 0x000fe400078f80ff */
[----:B------:R-:W-:-:S02]  /*0400*/  LOP3.LUT R10, R9, 0xff, RZ, 0xc0, !PT ;  /* 0x000000ff090a7812 */ /* 0x000fc400078ec0ff */
[----:B------:R-:W-:Y:S02]  /*0410*/  ISETP.GT.U32.AND P2, PT, R11, 0xff, PT ;  /* 0x000000ff0b00780c */ /* 0x000fe40003f44070 */
[----:B------:R-:W-:Y:S01]  /*0420*/  LOP3.LUT R17, R17, 0xff, RZ, 0xc0, !PT ;  /* 0x000000ff11117812 */ /* 0x000fe200078ec0ff */
[--C-:B------:R-:W-:Y:S01]  /*0430*/  IMAD.IADD R10, R10, 0x1, R15.reuse ;  /* 0x000000010a0a7824 */ /* 0x100fe200078e020f */
[----:B------:R-:W-:Y:S02]  /*0440*/  SEL R14, RZ, 0x1, !P2 ;  /* 0x00000001ff0e7807 */ /* 0x000fe40005000000 */
[----:B------:R-:W-:Y:S01]  /*0450*/  PRMT R15, R8, 0x7632, R15 ;  /* 0x00007632080f7816 */ /* 0x000fe2000000000f */
[----:B------:R-:W-:Y:S01]  /*0460*/  VIADD R11, R17, 0x1 ;  /* 0x00000001110b7836 */ /* 0x000fe20000000000 */
[----:B------:R-:W-:Y:S01]  /*0470*/  ISETP.GT.U32.AND P1, PT, R10, 0xff, PT ;  /* 0x000000ff0a00780c */ /* 0x000fe20003f24070 */
[----:B------:R-:W-:Y:S02]  /*0480*/  @!P0 IMAD.MOV R11, RZ, RZ, R17 ;  /* 0x000000ffff0b8224 */ /* 0x000fe400078e0211 */
[----:B------:R-:W-:-:S02]  /*0490*/  IMAD.MOV.U32 R10, RZ, RZ, 0x2 ;  /* 0x00000002ff0a7424 */ /* 0x000fc400078e00ff */
[----:B------:R-:W-:Y:S01]  /*04a0*/  @!P2 IMAD.MOV R10, RZ, RZ, 0x1 ;  /* 0x00000001ff0aa424 */ /* 0x000fe200078e02ff */
[----:B------:R-:W-:Y:S02]  /*04b0*/  ISETP.GT.U32.AND P0, PT, R11, 0xff, PT ;  /* 0x000000ff0b00780c */ /* 0x000fe40003f04070 */
[----:B------:R-:W-:-:S05]  /*04c0*/  SHF.R.U32.HI R11, RZ, 0x8, R9 ;  /* 0x00000008ff0b7819 */ /* 0x000fca0000011609 */
[----:B------:R-:W-:-:S04]  /*04d0*/  @!P1 IMAD.MOV R10, RZ, RZ, R14 ;  /* 0x000000ffff0a9224 */ /* 0x000fc800078e020e */
[----:B------:R-:W-:-:S04]  /*04e0*/  IMAD.MOV.U32 R17, RZ, RZ, R10 ;  /* 0x000000ffff117224 */ /* 0x000fc800078e000a */
[----:B-1----:R-:W-:Y:S02]  /*04f0*/  VIADD R19, R17, 0x1 ;  /* 0x0000000111137836 */ /* 0x002fe40000000000 */
[----:B------:R-:W-:Y:S02]  /*0500*/  @!P0 IMAD.MOV R19, RZ, RZ, R17 ;  /* 0x000000ffff138224 */ /* 0x000fe400078e0211 */
        /* <DEDUP_REMOVED lines=14> */
[----:B------:R-:W-:Y:S01]  /*05f0*/  IMAD.MOV.U32 R11, RZ, RZ, 0x2 ;  /* 0x00000002ff0b7424 */ /* 0x000fe200078e00ff */
[----:B------:R-:W-:Y:S01]  /*0600*/  PRMT R14, R9, 0x7632, R14 ;  /* 0x00007632090e7816 */ /* 0x000fe2000000000e */
[----:B------:R-:W-:Y:S01]  /*0610*/  IMAD.IADD R16, R16, 0x1, R19 ;  /* 0x0000000110107824 */ /* 0x000fe200078e0213 */
[----:B------:R-:W-:Y:S02]  /*0620*/  ISETP.GT.U32.AND P0, PT, R8, 0xff, PT ;  /* 0x000000ff0800780c */ /* 0x000fe40003f04070 */
[----:B------:R-:W-:-:S03]  /*0630*/  SEL R8, RZ, 0x1, !P1 ;  /* 0x00000001ff087807 */ /* 0x000fc60004800000 */
[----:B------:R-:W-:Y:S01]  /*0640*/  @!P1 IMAD.MOV R11, RZ, RZ, 0x1 ;  /* 0x00000001ff0b9424 */ /* 0x000fe200078e02ff */
[----:B------:R-:W-:-:S07]  /*0650*/  ISETP.GT.U32.AND P1, PT, R16, 0xff, PT ;  /* 0x000000ff1000780c */ /* 0x000fce0003f24070 */
[----:B------:R-:W-:-:S04]  /*0660*/  @!P0 IMAD.MOV R11, RZ, RZ, R8 ;  /* 0x000000ffff0b8224 */ /* 0x000fc800078e0208 */
[----:B------:R-:W-:-:S04]  /*0670*/  IMAD.MOV.U32 R16, RZ, RZ, R11 ;  /* 0x000000ffff107224 */ /* 0x000fc800078e000b */
[----:B------:R-:W-:Y:S02]  /*0680*/  VIADD R20, R16, 0x1 ;  /* 0x0000000110147836 */ /* 0x000fe40000000000 */
[----:B------:R-:W-:Y:S02]  /*0690*/  @!P1 IMAD.MOV R20, RZ, RZ, R16 ;  /* 0x000000ffff149224 */ /* 0x000fe400078e0210 */
[----:B--2---:R-:W-:-:S04]  /*06a0*/  IMAD R8, R7, R18, RZ ;  /* 0x0000001207087224 */ /* 0x004fc800078e02ff */
[----:B------:R-:W-:-:S04]  /*06b0*/  IMAD.IADD R11, R15, 0x1, R8 ;  /* 0x000000010f0b7824 */ /* 0x000fc800078e0208 */
[----:B0-----:R-:W-:-:S04]  /*06c0*/  IMAD.IADD R17, R11, 0x1, R14 ;  /* 0x000000010b117824 */ /* 0x001fc800078e020e */
        /* <DEDUP_REMOVED lines=10> */
[----:B------:R-:W-:Y:S02]  /*0770*/  SEL R11, RZ, 0x1, !P1 ;  /* 0x00000001ff0b7807 */ /* 0x000fe40004800000 */
[----:B------:R-:W-:Y:S01]  /*0780*/  SHF.R.U32.HI R14, RZ, 0x8, R8 ;  /* 0x00000008ff0e7819 */ /* 0x000fe20000011608 */
[----:B------:R-:W-:Y:S01]  /*0790*/  IMAD.IADD R17, R17, 0x1, R20 ;  /* 0x0000000111117824 */ /* 0x000fe200078e0214 */
[----:B------:R-:W-:Y:S01]  /*07a0*/  ISETP.GT.U32.AND P0, PT, R9, 0xff, PT ;  /* 0x000000ff0900780c */ /* 0x000fe20003f04070 */
[----:B------:R-:W-:Y:S01]  /*07b0*/  IMAD.MOV.U32 R9, RZ, RZ, 0x2 ;  /* 0x00000002ff097424 */ /* 0x000fe200078e00ff */
[----:B------:R-:W-:-:S03]  /*07c0*/  PRMT R16, R10, 0x7632, R16 ;  /* 0x000076320a107816 */ /* 0x000fc60000000010 */
[----:B------:R-:W-:Y:S01]  /*07d0*/  @!P1 IMAD.MOV R9, RZ, RZ, 0x1 ;  /* 0x00000001ff099424 */ /* 0x000fe200078e02ff */
[----:B------:R-:W-:-:S07]  /*07e0*/  ISETP.GT.U32.AND P1, PT, R17, 0xff, PT ;  /* 0x000000ff1100780c */ /* 0x000fce0003f24070 */
[----:B------:R-:W-:-:S04]  /*07f0*/  @!P0 IMAD.MOV R9, RZ, RZ, R11 ;  /* 0x000000ffff098224 */ /* 0x000fc800078e020b */
[----:B------:R-:W-:-:S04]  /*0800*/  IMAD.MOV.U32 R15, RZ, RZ, R9 ;  /* 0x000000ffff0f7224 */ /* 0x000fc800078e0009 */
[----:B0-----:R-:W-:Y:S02]  /*0810*/  VIADD R19, R15, 0x1 ;  /* 0x000000010f137836 */ /* 0x001fe40000000000 */
        /* <DEDUP_REMOVED lines=16> */
[----:B0-----:R-:W-:Y:S01]  /*0920*/  PRMT R17, R8, 0x7632, R17 ;  /* 0x0000763208117816 */ /* 0x001fe20000000011 */
[----:B------:R-:W-:Y:S01]  /*0930*/  IMAD.IADD R16, R16, 0x1, R19 ;  /* 0x0000000110107824 */ /* 0x000fe200078e0213 */
[----:B------:R-:W-:Y:S02]  /*0940*/  ISETP.GT.U32.AND P0, PT, R10, 0xff, PT ;  /* 0x000000ff0a00780c */ /* 0x000fe40003f04070 */
[----:B------:R-:W-:-:S03]  /*0950*/  SEL R10, RZ, 0x1, !P1 ;  /* 0x00000001ff0a7807 */ /* 0x000fc60004800000 */
[----:B------:R-:W-:Y:S01]  /*0960*/  @!P1 IMAD.MOV R11, RZ, RZ, 0x1 ;  /* 0x00000001ff0b9424 */ /* 0x000fe200078e02ff */
[----:B------:R-:W-:-:S07]  /*0970*/  ISETP.GT.U32.AND P1, PT, R16, 0xff, PT ;  /* 0x000000ff1000780c */ /* 0x000fce0003f24070 */
[----:B------:R-:W-:Y:S02]  /*0980*/  @!P0 IMAD.MOV R11, RZ, RZ, R10 ;  /* 0x000000ffff0b8224 */ /* 0x000fe400078e020a */
[----:B--2---:R-:W-:Y:S02]  /*0990*/  IMAD R10, R7, R18, RZ ;  /* 0x00000012070a7224 */ /* 0x004fe400078e02ff */
[----:B------:R-:W-:Y:S02]  /*09a0*/  IMAD.MOV.U32 R18, RZ, RZ, R11 ;  /* 0x000000ffff127224 */ /* 0x000fe400078e000b */
[----:B------:R-:W-:Y:S02]  /*09b0*/  IMAD.IADD R14, R15, 0x1, R10 ;  /* 0x000000010f0e7824 */ /* 0x000fe400078e020a */
[----:B------:R-:W-:Y:S02]  /*09c0*/  VIADD R11, R18, 0x1 ;  /* 0x00000001120b7836 */ /* 0x000fe40000000000 */
[----:B------:R-:W-:-:S02]  /*09d0*/  IMAD.IADD R16, R14, 0x1, R17 ;  /* 0x000000010e107824 */ /* 0x000fc400078e0211 */
[----:B------:R-:W-:-:S04]  /*09e0*/  @!P1 IMAD.MOV R11, RZ, RZ, R18 ;  /* 0x000000ffff0b9224 */ /* 0x000fc800078e0212 */
[----:B------:R-:W-:-:S05]  /*09f0*/  IMAD.IADD R19, R16, 0x1, R11 ;  /* 0x0000000110137824 */ /* 0x000fca00078e020b */
[----:B------:R0:W-:Y:S04]  /*0a00*/  STG.E.U8 desc[UR4][R2.64+0x6], R19 ;  /* 0x0000061302007986 */ /* 0x0001e8000c101104 */
[----:B------:R1:W2:Y:S01]  /*0a10*/  LDG.E.U8 R4, desc[UR4][R4.64+0x7] ;  /* 0x0000070404047981 */ /* 0x0002a2000c1e1100 */
[----:B------:R-:W-:Y:S02]  /*0a20*/  LOP3.LUT R17, R14, 0xff, RZ, 0xc0, !PT ;  /* 0x000000ff0e117812 */ /* 0x000fe400078ec0ff */
[----:B------:R-:W-:Y:S02]  /*0a30*/  LOP3.LUT R15, R15, 0xff, RZ, 0xc0, !PT ;  /* 0x000000ff0f0f7812 */ /* 0x000fe400078ec0ff */
[----:B------:R-:W-:Y:S02]  /*0a40*/  LOP3.LUT R14, R10, 0xff, RZ, 0xc0, !PT ;  /* 0x000000ff0a0e7812 */ /* 0x000fe400078ec0ff */
[----:B------:R-:W-:-:S02]  /*0a50*/  LEA.HI R17, R8, R17, RZ, 0x10 ;  /* 0x0000001108117211 */ /* 0x000fc400078f80ff */
[----:B------:R-:W-:Y:S01]  /*0a60*/  SHF.R.U32.HI R8, RZ, 0x8, R10 ;  /* 0x00000008ff087819 */ /* 0x000fe2000001160a */
[----:B------:R-:W-:Y:S01]  /*0a70*/  IMAD.IADD R14, R14, 0x1, R15 ;  /* 0x000000010e0e7824 */ /* 0x000fe200078e020f */
[----:B------:R-:W-:Y:S02]  /*0a80*/  ISETP.GT.U32.AND P0, PT, R17, 0xff, PT ;  /* 0x000000ff1100780c */ /* 0x000fe40003f04070 */
[----:B------:R-:W-:Y:S02]  /*0a90*/  LOP3.LUT R16, R16, 0xff, RZ, 0xc0, !PT ;  /* 0x000000ff10107812 */ /* 0x000fe400078ec0ff */
[----:B------:R-:W-:Y:S02]  /*0aa0*/  ISETP.GT.U32.AND P1, PT, R14, 0xff, PT ;  /* 0x000000ff0e00780c */ /* 0x000fe40003f24070 */
[----:B-1----:R-:W-:Y:S01]  /*0ab0*/  SEL R5, RZ, 0x1, !P0 ;  /* 0x00000001ff057807 */ /* 0x002fe20004000000 */
[----:B------:R-:W-:Y:S02]  /*0ac0*/  IMAD.IADD R16, R16, 0x1, R11 ;  /* 0x0000000110107824 */ /* 0x000fe400078e020b */
[----:B--2---:R-:W-:-:S02]  /*0ad0*/  IMAD R7, R7, R4, RZ ;  /* 0x0000000407077224 */ /* 0x004fc400078e02ff */
[----:B------:R-:W-:Y:S02]  /*0ae0*/  IMAD.MOV.U32 R4, RZ, RZ, 0x2 ;  /* 0x00000002ff047424 */ /* 0x000fe400078e00ff */
[C---:B------:R-:W-:Y:S01]  /*0af0*/  IMAD.IADD R14, R7.reuse, 0x1, R8 ;  /* 0x00000001070e7824 */ /* 0x040fe200078e0208 */
[----:B------:R-:W-:Y:S01]  /*0b00*/  LOP3.LUT R8, R8, 0xff, RZ, 0xc0, !PT ;  /* 0x000000ff08087812 */ /* 0x000fe200078ec0ff */
[----:B------:R-:W-:Y:S01]  /*0b10*/  @!P0 IMAD.MOV R4, RZ, RZ, 0x1 ;  /* 0x00000001ff048424 */ /* 0x000fe200078e02ff */
[----:B------:R-:W-:Y:S01]  /*0b20*/  ISETP.GT.U32.AND P0, PT, R16, 0xff, PT ;  /* 0x000000ff1000780c */ /* 0x000fe20003f04070 */
[----:B------:R-:W-:Y:S01]  /*0b30*/  @!P1 IMAD.MOV R4, RZ, RZ, R5 ;  /* 0x000000ffff049224 */ /* 0x000fe200078e0205 */
[----:B------:R-:W-:Y:S02]  /*0b40*/  LOP3.LUT R18, R14, 0xff, RZ, 0xc0, !PT ;  /* 0x000000ff0e127812 */ /* 0x000fe400078ec0ff */
[----:B------:R-:W-:Y:S01]  /*0b50*/  LOP3.LUT R5, R7, 0xff, RZ, 0xc0, !PT ;  /* 0x000000ff07057812 */ /* 0x000fe200078ec0ff */
[----:B------:R-:W-:Y:S01]  /*0b60*/  VIADD R16, R4, 0x1 ;  /* 0x0000000104107836 */ /* 0x000fe20000000000 */
[----:B------:R-:W-:-:S02]  /*0b70*/  LEA.HI R18, R9, R18, RZ, 0x10 ;  /* 0x0000001209127211 */ /* 0x000fc400078f80ff */
[----:B------:R-:W-:Y:S01]  /*0b80*/  PRMT R9, R9, 0x7632, R9 ;  /* 0x0000763209097816 */ /* 0x000fe20000000009 */
[----:B------:R-:W-:Y:S01]  /*0b90*/  IMAD.IADD R5, R5, 0x1, R8 ;  /* 0x0000000105057824 */ /* 0x000fe200078e0208 */
[----:B------:R-:W-:-:S03]  /*0ba0*/  ISETP.GT.U32.AND P2, PT, R18, 0xff, PT ;  /* 0x000000ff1200780c */ /* 0x000fc60003f44070 */
[----:B------:R-:W-:Y:S01]  /*0bb0*/  IMAD.IADD R9, R14, 0x1, R9 ;  /* 0x000000010e097824 */ /* 0x000fe200078e0209 */
[----:B------:R-:W-:Y:S01]  /*0bc0*/  ISETP.GT.U32.AND P1, PT, R5, 0xff, PT ;  /* 0x000000ff0500780c */ /* 0x000fe20003f24070 */
[----:B------:R-:W-:Y:S01]  /*0bd0*/  @!P0 IMAD.MOV R16, RZ, RZ, R4 ;  /* 0x000000ffff108224 */ /* 0x000fe200078e0204 */
[----:B------:R-:W-:Y:S01]  /*0be0*/  SEL R8, RZ, 0x1, !P2 ;  /* 0x00000001ff087807 */ /* 0x000fe20005000000 */
[----:B------:R-:W-:Y:S01]  /*0bf0*/  IMAD.MOV.U32 R4, RZ, RZ, 0x2 ;  /* 0x00000002ff047424 */ /* 0x000fe200078e00ff */
[C---:B------:R-:W-:Y:S01]  /*0c00*/  LOP3.LUT R5, R9.reuse, 0xff, RZ, 0xc0, !PT ;  /* 0x000000ff09057812 */ /* 0x040fe200078ec0ff */
[----:B------:R-:W-:-:S04]  /*0c10*/  IMAD.IADD R9, R9, 0x1, R16 ;  /* 0x0000000109097824 */ /* 0x000fc800078e0210 */
[----:B------:R-:W-:Y:S01]  /*0c20*/  IMAD.IADD R5, R5, 0x1, R16 ;  /* 0x0000000105057824 */ /* 0x000fe200078e0210 */
[----:B------:R0:W-:Y:S01]  /*0c30*/  STG.E.U8 desc[UR4][R2.64+0x7], R9 ;  /* 0x0000070902007986 */ /* 0x0001e2000c101104 */
[----:B------:R-:W-:Y:S02]  /*0c40*/  @!P2 IMAD.MOV R4, RZ, RZ, 0x1 ;  /* 0x00000001ff04a424 */ /* 0x000fe400078e02ff */
[----:B------:R-:W-:Y:S01]  /*0c50*/  @!P1 IMAD.MOV R4, RZ, RZ, R8 ;  /* 0x000000ffff049224 */ /* 0x000fe200078e0208 */
[----:B------:R-:W-:Y:S02]  /*0c60*/  ISETP.GT.U32.AND P0, PT, R5, 0xff, PT ;  /* 0x000000ff0500780c */ /* 0x000fe40003f04070 */
[----:B------:R-:W-:Y:S01]  /*0c70*/  SHF.R.U32.HI R5, RZ, 0x8, R7 ;  /* 0x00000008ff057819 */ /* 0x000fe20000011607 */
[----:B------:R-:W-:-:S03]  /*0c80*/  IMAD.MOV.U32 R11, RZ, RZ, R4 ;  /* 0x000000ffff0b7224 */ /* 0x000fc600078e0004 */
[----:B------:R-:W-:Y:S01]  /*0c90*/  LEA.HI R4, R10, R5, RZ, 0x10 ;  /* 0x000000050a047211 */ /* 0x000fe200078f80ff */
[----:B------:R-:W-:Y:S01]  /*0ca0*/  VIADD R15, R11, 0x1 ;  /* 0x000000010b0f7836 */ /* 0x000fe20000000000 */
[----:B------:R-:W-:Y:S02]  /*0cb0*/  LOP3.LUT R5, R5, 0xff, RZ, 0xc0, !PT ;  /* 0x000000ff05057812 */ /* 0x000fe400078ec0ff */
[----:B------:R-:W-:Y:S02]  /*0cc0*/  LOP3.LUT R8, R4, 0xff, RZ, 0xc0, !PT ;  /* 0x000000ff04087812 */ /* 0x000fe400078ec0ff */
[----:B------:R-:W-:Y:S01]  /*0cd0*/  LEA.HI R5, R10, R5, RZ, 0x10 ;  /* 0x000000050a057211 */ /* 0x000fe200078f80ff */
[----:B------:R-:W-:Y:S01]  /*0ce0*/  @!P0 IMAD.MOV R15, RZ, RZ, R11 ;  /* 0x000000ffff0f8224 */ /* 0x000fe200078e020b */
[----:B------:R-:W-:Y:S02]  /*0cf0*/  ISETP.NE.AND P0, PT, R13, 0x2, PT ;  /* 0x000000020d00780c */ /* 0x000fe40003f05270 */
[----:B------:R-:W-:Y:S01]  /*0d00*/  ISETP.GT.U32.AND P1, PT, R5, 0xff, PT ;  /* 0x000000ff0500780c */ /* 0x000fe20003f24070 */
[----:B------:R-:W-:-:S02]  /*0d10*/  IMAD.IADD R8, R8, 0x1, R15 ;  /* 0x0000000108087824 */ /* 0x000fc400078e020f */
[----:B------:R-:W-:-:S03]  /*0d20*/  IMAD.MOV.U32 R5, RZ, RZ, 0x2 ;  /* 0x00000002ff057424 */ /* 0x000fc600078e00ff */
[----:B------:R-:W-:Y:S02]  /*0d30*/  ISETP.GT.U32.AND P2, PT, R8, 0xff, PT ;  /* 0x000000ff0800780c */ /* 0x000fe40003f44070 */
[----:B------:R-:W-:-:S11]  /*0d40*/  SEL R8, RZ, 0x1, !P1 ;  /* 0x00000001ff087807 */ /* 0x000fd60004800000 */
[----:B------:R-:W-:Y:S01]  /*0d50*/  @P2 SEL R8, R5, 0x1, P1 ;  /* 0x0000000105082807 */ /* 0x000fe20000800000 */
[----:B------:R-:W-:Y:S01]  /*0d60*/  IMAD.IADD R5, R4, 0x1, R15 ;  /* 0x0000000104057824 */ /* 0x000fe200078e020f */
[----:B------:R-:W-:Y:S02]  /*0d70*/  LOP3.LUT P1, RZ, R0, 0x3, RZ, 0xc0, !PT ;  /* 0x0000000300ff7812 */ /* 0x000fe4000782c0ff */
[----:B------:R-:W-:Y:S02]  /*0d80*/  LEA.HI R7, R7, R8, RZ, 0x10 ;  /* 0x0000000807077211 */ /* 0x000fe400078f80ff */
[----:B------:R0:W-:Y:S04]  /*0d90*/  STG.E.U8 desc[UR4][R2.64+0x8], R5 ;  /* 0x0000080502007986 */ /* 0x0001e8000c101104 */
[----:B------:R0:W-:Y:S01]  /*0da0*/  STG.E.U8 desc[UR4][R2.64+0x9], R7 ;  /* 0x0000090702007986 */ /* 0x0001e2000c101104 */
[----:B------:R-:W-:Y:S06]  /*0db0*/  BAR.SYNC.DEFER_BLOCKING 0x0 ;  /* 0x0000000000007b1d */ /* 0x000fec0000010000 */
[----:B------:R-:W-:Y:S05]  /*0dc0*/  @P1 BRA P0, `(.L_x_67) ;  /* 0x0000000c00e01947 */ /* 0x000fea0000000000 */
[----:B------:R-:W-:Y:S01]  /*0dd0*/  VIADD R4, R0, 0x1 ;  /* 0x0000000100047836 */ /* 0x000fe20000000000 */
[----:B0-----:R-:W2:Y:S04]  /*0de0*/  LDG.E.U8 R7, desc[UR4][R2.64+0x3] ;  /* 0x0000030402077981 */ /* 0x001ea8000c1e1100 */
[----:B------:R-:W-:Y:S01]  /*0df0*/  SHF.R.S32.HI R5, RZ, 0x1f, R4 ;  /* 0x0000001fff057819 */ /* 0x000fe20000011404 */
[----:B------:R-:W3:Y:S03]  /*0e00*/  LDG.E.U8 R11, desc[UR4][R2.64+0x4] ;  /* 0x00000404020b7981 */ /* 0x000ee6000c1e1100 */
[----:B------:R-:W-:-:S04]  /*0e10*/  LEA.HI R5, R5, R4, RZ, 0x2 ;  /* 0x0000000405057211 */ /* 0x000fc800078f10ff */
[----:B------:R-:W-:-:S05]  /*0e20*/  LOP3.LUT R5, R5, 0x7ffffffc, RZ, 0xc0, !PT ;  /* 0x7ffffffc05057812 */ /* 0x000fca00078ec0ff */
[----:B------:R-:W-:-:S04]  /*0e30*/  IMAD.IADD R5, R4, 0x1, -R5 ;  /* 0x0000000104057824 */ /* 0x000fc800078e0a05 */
[----:B------:R-:W-:-:S04]  /*0e40*/  IMAD R5, R5, 0x1fffe, R6 ;  /* 0x0001fffe05057824 */ /* 0x000fc800078e0206 */
[----:B------:R-:W-:-:S05]  /*0e50*/  VIADD R5, R5, 0xffffffff ;  /* 0xffffffff05057836 */ /* 0x000fca0000000000 */
[----:B------:R-:W-:-:S04]  /*0e60*/  IADD3 R4, P0, PT, R5, UR10, RZ ;  /* 0x0000000a05047c10 */ /* 0x000fc8000ff1e0ff */
[----:B------:R-:W-:-:S05]  /*0e70*/  LEA.HI.X.SX32 R5, R5, UR11, 0x1, P0 ;  /* 0x0000000b05057c11 */ /* 0x000fca00080f0eff */
[----:B------:R-:W2:Y:S02]  /*0e80*/  LDG.E.U8 R8, desc[UR4][R4.64+0x2] ;  /* 0x0000020404087981 */ /* 0x000ea4000c1e1100 */
[----:B--2---:R-:W-:-:S05]  /*0e90*/  IMAD.IADD R7, R7, 0x1, R8 ;  /* 0x0000000107077824 */ /* 0x004fca00078e0208 */
[----:B------:R0:W-:Y:S04]  /*0ea0*/  STG.E.U8 desc[UR4][R2.64+0x3], R7 ;  /* 0x0000030702007986 */ /* 0x0001e8000c101104 */
[----:B------:R-:W2:Y:S04]  /*0eb0*/  LDG.E.U8 R9, desc[UR4][R4.64+0x2] ;  /* 0x0000020404097981 */ /* 0x000ea8000c1e1100 */
[----:B------:R-:W3:Y:S01]  /*0ec0*/  LDG.E.U8 R10, desc[UR4][R4.64+0x3] ;  /* 0x00000304040a7981 */ /* 0x000ee2000c1e1100 */
[----:B------:R-:W-:-:S05]  /*0ed0*/  LOP3.LUT R8, R7, 0xff, RZ, 0xc0, !PT ;  /* 0x000000ff07087812 */ /* 0x000fca00078ec0ff */
[----:B--2---:R-:W-:-:S05]  /*0ee0*/  IMAD.IADD R8, R8, 0x1, R9 ;  /* 0x0000000108087824 */ /* 0x004fca00078e0209 */
[----:B------:R-:W-:-:S04]  /*0ef0*/  ISETP.GT.U32.AND P0, PT, R8, 0xff, PT ;  /* 0x000000ff0800780c */ /* 0x000fc80003f04070 */
[----:B------:R-:W-:-:S04]  /*0f00*/  SEL R8, RZ, 0x1, !P0 ;  /* 0x00000001ff087807 */ /* 0x000fc80004000000 */
[----:B---3--:R-:W-:Y:S02]  /*0f10*/  IADD3 R11, PT, PT, R10, R8, R11 ;  /* 0x000000080a0b7210 */ /* 0x008fe40007ffe00b */
[----:B------:R-:W2:Y:S04]  /*0f20*/  LDG.E.U8 R10, desc[UR4][R2.64+0x5] ;  /* 0x00000504020a7981 */ /* 0x000ea8000c1e1100 */
[----:B------:R1:W-:Y:S04]  /*0f30*/  STG.E.U8 desc[UR4][R2.64+0x4], R11 ;  /* 0x0000040b02007986 */ /* 0x0003e8000c101104 */
[----:B------:R-:W3:Y:S04]  /*0f40*/  LDG.E.U8 R9, desc[UR4][R4.64+0x3] ;  /* 0x0000030404097981 */ /* 0x000ee8000c1e1100 */
[----:B------:R-:W2:Y:S01]  /*0f50*/  LDG.E.U8 R13, desc[UR4][R4.64+0x4] ;  /* 0x00000404040d7981 */ /* 0x000ea2000c1e1100 */
[----:B0-----:R-:W-:-:S04]  /*0f60*/  LOP3.LUT R7, R11, 0xff, RZ, 0xc0, !PT ;  /* 0x000000ff0b077812 */ /* 0x001fc800078ec0ff */
[----:B---3--:R-:W-:-:S04]  /*0f70*/  IADD3 R7, PT, PT, R7, R8, R9 ;  /* 0x0000000807077210 */ /* 0x008fc80007ffe009 */
[----:B------:R-:W-:-:S04]  /*0f80*/  ISETP.GT.U32.AND P0, PT, R7, 0xff, PT ;  /* 0x000000ff0700780c */ /* 0x000fc80003f04070 */
[----:B------:R-:W-:-:S04]  /*0f90*/  SEL R7, RZ, 0x1, !P0 ;  /* 0x00000001ff077807 */ /* 0x000fc80004000000 */
[----:B--2---:R-:W-:Y:S02]  /*0fa0*/  IADD3 R13, PT, PT, R13, R7, R10 ;  /* 0x000000070d0d7210 */ /* 0x004fe40007ffe00a */
[----:B------:R-:W2:Y:S04]  /*0fb0*/  LDG.E.U8 R10, desc[UR4][R2.64+0x6] ;  /* 0x00000604020a7981 */ /* 0x000ea8000c1e1100 */
[----:B------:R0:W-:Y:S04]  /*0fc0*/  STG.E.U8 desc[UR4][R2.64+0x5], R13 ;  /* 0x0000050d02007986 */ /* 0x0001e8000c101104 */
[----:B------:R-:W3:Y:S04]  /*0fd0*/  LDG.E.U8 R9, desc[UR4][R4.64+0x4] ;  /* 0x0000040404097981 */ /* 0x000ee8000c1e1100 */
[----:B-1----:R-:W2:Y:S01]  /*0fe0*/  LDG.E.U8 R11, desc[UR4][R4.64+0x5] ;  /* 0x00000504040b7981 */ /* 0x002ea2000c1e1100 */
[----:B------:R-:W-:-:S04]  /*0ff0*/  LOP3.LUT R8, R13, 0xff, RZ, 0xc0, !PT ;  /* 0x000000ff0d087812 */ /* 0x000fc800078ec0ff */
[----:B---3--:R-:W-:-:S04]  /*1000*/  IADD3 R8, PT, PT, R8, R7, R9 ;  /* 0x0000000708087210 */ /* 0x008fc80007ffe009 */
[----:B------:R-:W-:-:S04]  /*1010*/  ISETP.GT.U32.AND P0, PT, R8, 0xff, PT ;  /* 0x000000ff0800780c */ /* 0x000fc80003f04070 */
[----:B------:R-:W-:-:S04]  /*1020*/  SEL R7, RZ, 0x1, !P0 ;  /* 0x00000001ff077807 */ /* 0x000fc80004000000 */
[----:B--2---:R-:W-:Y:S02]  /*1030*/  IADD3 R11, PT, PT, R11, R7, R10 ;  /* 0x000000070b0b7210 */ /* 0x004fe40007ffe00a */
[----:B------:R-:W2:Y:S04]  /*1040*/  LDG.E.U8 R10, desc[UR4][R2.64+0x7] ;  /* 0x00000704020a7981 */ /* 0x000ea8000c1e1100 */
[----:B------:R1:W-:Y:S04]  /*1050*/  STG.E.U8 desc[UR4][R2.64+0x6], R11 ;  /* 0x0000060b02007986 */ /* 0x0003e8000c101104 */
[----:B------:R-:W3:Y:S04]  /*1060*/  LDG.E.U8 R9, desc[UR4][R4.64+0x5] ;  /* 0x0000050404097981 */ /* 0x000ee8000c1e1100 */
[----:B0-----:R-:W2:Y:S01]  /*1070*/  LDG.E.U8 R13, desc[UR4][R4.64+0x6] ;  /* 0x00000604040d7981 */ /* 0x001ea2000c1e1100 */
        /* <DEDUP_REMOVED lines=25> */
[----:B------:R-:W4:Y:S04]  /*1210*/  LDG.E.U8 R9, desc[UR4][R4.64+0x8] ;  /* 0x0000080404097981 */ /* 0x000f28000c1e1100 */
[----:B-1----:R-:W2:Y:S01]  /*1220*/  LDG.E.U8 R11, desc[UR4][R4.64+0x9] ;  /* 0x00000904040b7981 */ /* 0x002ea2000c1e1100 */
[----:B------:R-:W-:-:S04]  /*1230*/  LOP3.LUT R8, R13, 0xff, RZ, 0xc0, !PT ;  /* 0x000000ff0d087812 */ /* 0x000fc800078ec0ff */
[----:B----4-:R-:W-:-:S04]  /*1240*/  IADD3 R8, PT, PT, R8, R7, R9 ;  /* 0x0000000708087210 */ /* 0x010fc80007ffe009 */
[----:B------:R-:W-:-:S04]  /*1250*/  ISETP.GT.U32.AND P0, PT, R8, 0xff, PT ;  /* 0x000000ff0800780c */ /* 0x000fc80003f04070 */
[----:B------:R-:W-:-:S04]  /*1260*/  SEL R7, RZ, 0x1, !P0 ;  /* 0x00000001ff077807 */ /* 0x000fc80004000000 */
[----:B--2---:R-:W-:-:S05]  /*1270*/  IADD3 R11, PT, PT, R11, R7, R10 ;  /* 0x000000070b0b7210 */ /* 0x004fca0007ffe00a */
[----:B------:R3:W-:Y:S04]  /*1280*/  STG.E.U8 desc[UR4][R2.64+0xa], R11 ;  /* 0x00000a0b02007986 */ /* 0x0007e8000c101104 */
[----:B------:R-:W2:Y:S04]  /*1290*/  LDG.E.U8 R9, desc[UR4][R4.64+0x9] ;  /* 0x0000090404097981 */ /* 0x000ea8000c1e1100 */
[----:B------:R-:W4:Y:S01]  /*12a0*/  LDG.E.U8 R10, desc[UR4][R4.64+0xa] ;  /* 0x00000a04040a7981 */ /* 0x000f22000c1e1100 */
[----:B------:R-:W-:-:S04]  /*12b0*/  LOP3.LUT R8, R11, 0xff, RZ, 0xc0, !PT ;  /* 0x000000ff0b087812 */ /* 0x000fc800078ec0ff */
[----:B--2---:R-:W-:-:S04]  /*12c0*/  IADD3 R8, PT, PT, R8, R7, R9 ;  /* 0x0000000708087210 */ /* 0x004fc80007ffe009 */
[----:B------:R-:W-:Y:S01]  /*12d0*/  ISETP.GT.U32.AND P0, PT, R8, 0xff, PT ;  /* 0x000000ff0800780c */ /* 0x000fe20003f04070 */
[----:B----4-:R-:W-:-:S12]  /*12e0*/  VIADD R9, R10, 0x1 ;  /* 0x000000010a097836 */ /* 0x010fd80000000000 */
[----:B------:R-:W-:-:S05]  /*12f0*/  @!P0 IMAD.MOV R9, RZ, RZ, R10 ;  /* 0x000000ffff098224 */ /* 0x000fca00078e020a */
[----:B------:R3:W-:Y:S04]  /*1300*/  STG.E.U8 desc[UR4][R2.64+0xb], R9 ;  /* 0x00000b0902007986 */ /* 0x0007e8000c101104 */
[----:B------:R-:W2:Y:S04]  /*1310*/  LDG.E.U8 R7, desc[UR4][R4.64+0xa] ;  /* 0x00000a0404077981 */ /* 0x000ea8000c1e1100 */
[----:B------:R-:W4:Y:S01]  /*1320*/  LDG.E.U8 R8, desc[UR4][R4.64+0xb] ;  /* 0x00000b0404087981 */ /* 0x000f22000c1e1100 */
[----:B------:R-:W-:Y:S05]  /*1330*/  WARPSYNC.ALL ;  /* 0x0000000000007948 */ /* 0x000fea0003800000 */
[----:B--2---:R-:W-:-:S02]  /*1340*/  VIADD R10, R7, 0x1 ;  /* 0x00000001070a7836 */ /* 0x004fc40000000000 */
[----:B------:R-:W-:-:S05]  /*1350*/  @!P0 IMAD.MOV R10, RZ, RZ, R7 ;  /* 0x000000ffff0a8224 */ /* 0x000fca00078e0207 */
[----:B------:R-:W-:Y:S01]  /*1360*/  ISETP.GT.U32.AND P0, PT, R10, 0xff, PT ;  /* 0x000000ff0a00780c */ /* 0x000fe20003f04070 */
[----:B----4-:R-:W-:-:S12]  /*1370*/  VIADD R7, R8, 0x1 ;  /* 0x0000000108077836 */ /* 0x010fd80000000000 */
[----:B------:R-:W-:Y:S01]  /*1380*/  @!P0 IMAD.MOV R7, RZ, RZ, R8 ;  /* 0x000000ffff078224 */ /* 0x000fe200078e0208 */
[----:B------:R-:W-:-:S04]  /*1390*/  LOP3.LUT P0, RZ, R0, 0x2, RZ, 0xc0, !PT ;  /* 0x0000000200ff7812 */ /* 0x000fc8000780c0ff */
[----:B------:R3:W-:Y:S01]  /*13a0*/  STG.E.U8 desc[UR4][R2.64+0xc], R7 ;  /* 0x00000c0702007986 */ /* 0x0007e2000c101104 */
[----:B------:R-:W-:Y:S08]  /*13b0*/  BAR.SYNC.DEFER_BLOCKING 0x0 ;  /* 0x0000000000007b1d */ /* 0x000ff00000010000 */
[----:B------:R-:W-:Y:S05]  /*13c0*/  @P0 BRA `(.L_x_67) ;  /* 0x0000000800600947 */ /* 0x000fea0003800000 */
[----:B---3--:R-:W0:Y:S02]  /*13d0*/  LDC.64 R8, c[0x0][0x388] ;  /* 0x0000e200ff087b82 */ /* 0x008e240000000a00 */
[----:B0-----:R-:W2:Y:S01]  /*13e0*/  LDG.E.U8 R7, desc[UR4][R8.64] ;  /* 0x0000000408077981 */ /* 0x001ea2000c1e1100 */
[----:B------:R-:W-:-:S05]  /*13f0*/  IMAD.SHL.U32 R3, R0, 0x4, RZ ;  /* 0x0000000400037824 */ /* 0x000fca00078e00ff */
[----:B------:R-:W-:-:S04]  /*1400*/  IADD3 R2, P0, PT, R3, UR8, RZ ;  /* 0x0000000803027c10 */ /* 0x000fc8000ff1e0ff */
[----:B------:R-:W-:-:S05]  /*1410*/  LEA.HI.X.SX32 R3, R3, UR9, 0x1, P0 ;  /* 0x0000000903037c11 */ /* 0x000fca00080f0eff */
[----:B--2---:R0:W-:Y:S04]  /*1420*/  STG.E.U8 desc[UR4][R2.64], R7 ;  /* 0x0000000702007986 */ /* 0x0041e8000c101104 */
[----:B------:R-:W2:Y:S04]  /*1430*/  LDG.E.U8 R11, desc[UR4][R8.64+0x1] ;  /* 0x00000104080b7981 */ /* 0x000ea8000c1e1100 */
[----:B--2---:R1:W-:Y:S04]  /*1440*/  STG.E.U8 desc[UR4][R2.64+0x1], R11 ;  /* 0x0000010b02007986 */ /* 0x0043e8000c101104 */
[----:B------:R-:W2:Y:S01]  /*1450*/  LDG.E.U8 R13, desc[UR4][R8.64+0x2] ;  /* 0x00000204080d7981 */ /* 0x000ea2000c1e1100 */
[----:B------:R-:W-:-:S05]  /*1460*/  VIADD R0, R0, 0x2 ;  /* 0x0000000200007836 */ /* 0x000fca0000000000 */
[----:B------:R-:W-:-:S04]  /*1470*/  SHF.R.S32.HI R5, RZ, 0x1f, R0 ;  /* 0x0000001fff057819 */ /* 0x000fc80000011400 */
[----:B------:R-:W-:-:S04]  /*1480*/  LEA.HI R5, R5, R0, RZ, 0x2 ;  /* 0x0000000005057211 */ /* 0x000fc800078f10ff */
[----:B------:R-:W-:Y:S01]  /*1490*/  LOP3.LUT R5, R5, 0x7ffffffc, RZ, 0xc0, !PT ;  /* 0x7ffffffc05057812 */ /* 0x000fe200078ec0ff */
[----:B------:R-:W-:Y:S01]  /*14a0*/  IMAD.MOV.U32 R4, RZ, RZ, 0x1fffe ;  /* 0x0001fffeff047424 */ /* 0x000fe200078e00ff */
[----:B--2---:R-:W-:Y:S04]  /*14b0*/  STG.E.U8 desc[UR4][R2.64+0x2], R13 ;  /* 0x0000020d02007986 */ /* 0x004fe8000c101104 */
[----:B------:R-:W2:Y:S01]  /*14c0*/  LDG.E.U8 R15, desc[UR4][R8.64+0x3] ;  /* 0x00000304080f7981 */ /* 0x000ea2000c1e1100 */
[----:B------:R-:W-:Y:S01]  /*14d0*/  IMAD.IADD R5, R0, 0x1, -R5 ;  /* 0x0000000100057824 */ /* 0x000fe200078e0a05 */
[----:B------:R-:W-:-:S03]  /*14e0*/  IADD3 R6, P0, PT, R6, UR10, RZ ;  /* 0x0000000a06067c10 */ /* 0x000fc6000ff1e0ff */
[----:B------:R-:W-:Y:S01]  /*14f0*/  IMAD R5, R5, R4, -0x3 ;  /* 0xfffffffd05057424 */ /* 0x000fe200078e0204 */
[----:B0-----:R-:W-:-:S04]  /*1500*/  IADD3.X R7, PT, PT, R12, UR11, RZ, P0, !PT ;  /* 0x0000000b0c077c10 */ /* 0x001fc800087fe4ff */
[----:B------:R-:W-:-:S04]  /*1510*/  IADD3 R4, P0, PT, R5, R6, RZ ;  /* 0x0000000605047210 */ /* 0x000fc80007f1e0ff */
[----:B------:R-:W-:Y:S01]  /*1520*/  LEA.HI.X.SX32 R5, R5, R7, 0x1, P0 ;  /* 0x0000000705057211 */ /* 0x000fe200000f0eff */
[----:B--2---:R-:W-:Y:S04]  /*1530*/  STG.E.U8 desc[UR4][R2.64+0x3], R15 ;  /* 0x0000030f02007986 */ /* 0x004fe8000c101104 */
[----:B------:R-:W2:Y:S04]  /*1540*/  LDG.E.U8 R0, desc[UR4][R6.64+0x5] ;  /* 0x0000050406007981 */ /* 0x000ea8000c1e1100 */
[----:B------:R-:W2:Y:S02]  /*1550*/  LDG.E.U8 R9, desc[UR4][R4.64+0x4] ;  /* 0x0000040404097981 */ /* 0x000ea4000c1e1100 */
[----:B--2---:R-:W-:-:S05]  /*1560*/  IMAD.IADD R9, R0, 0x1, R9 ;  /* 0x0000000100097824 */ /* 0x004fca00078e0209 */
[----:B------:R0:W-:Y:S04]  /*1570*/  STG.E.U8 desc[UR4][R2.64+0x4], R9 ;  /* 0x0000040902007986 */ /* 0x0001e8000c101104 */
[----:B------:R-:W2:Y:S04]  /*1580*/  LDG.E.U8 R0, desc[UR4][R6.64+0x5] ;  /* 0x0000050406007981 */ /* 0x000ea8000c1e1100 */
[----:B-1----:R-:W2:Y:S04]  /*1590*/  LDG.E.U8 R11, desc[UR4][R4.64+0x4] ;  /* 0x00000404040b7981 */ /* 0x002ea8000c1e1100 */
[----:B------:R-:W3:Y:S04]  /*15a0*/  LDG.E.U8 R8, desc[UR4][R6.64+0x6] ;  /* 0x0000060406087981 */ /* 0x000ee8000c1e1100 */
[----:B------:R-:W4:Y:S01]  /*15b0*/  LDG.E.U8 R10, desc[UR4][R4.64+0x5] ;  /* 0x00000504040a7981 */ /* 0x000f22000c1e1100 */
[----:B--2---:R-:W-:-:S02]  /*15c0*/  IMAD.IADD R0, R0, 0x1, R11 ;  /* 0x0000000100007824 */ /* 0x004fc400078e020b */
[----:B---3--:R-:W-:-:S03]  /*15d0*/  VIADD R11, R8, 0x1 ;  /* 0x00000001080b7836 */ /* 0x008fc60000000000 */
[----:B------:R-:W-:-:S13]  /*15e0*/  ISETP.GT.U32.AND P0, PT, R0, 0xff, PT ;  /* 0x000000ff0000780c */ /* 0x000fda0003f04070 */
[----:B------:R-:W-:-:S04]  /*15f0*/  @!P0 IMAD.MOV R11, RZ, RZ, R8 ;  /* 0x000000ffff0b8224 */ /* 0x000fc800078e0208 */
[----:B----4-:R-:W-:-:S05]  /*1600*/  IMAD.IADD R11, R10, 0x1, R11 ;  /* 0x000000010a0b7824 */ /* 0x010fca00078e020b */
[----:B------:R1:W-:Y:S04]  /*1610*/  STG.E.U8 desc[UR4][R2.64+0x5], R11 ;  /* 0x0000050b02007986 */ /* 0x0003e8000c101104 */
[----:B------:R-:W2:Y:S04]  /*1620*/  LDG.E.U8 R0, desc[UR4][R6.64+0x6] ;  /* 0x0000060406007981 */ /* 0x000ea8000c1e1100 */
[----:B------:R-:W3:Y:S04]  /*1630*/  LDG.E.U8 R8, desc[UR4][R4.64+0x5] ;  /* 0x0000050404087981 */ /* 0x000ee8000c1e1100 */
[----:B0-----:R-:W4:Y:S04]  /*1640*/  LDG.E.U8 R9, desc[UR4][R6.64+0x7] ;  /* 0x0000070406097981 */ /* 0x001f28000c1e1100 */
[----:B------:R-:W5:Y:S01]  /*1650*/  LDG.E.U8 R10, desc[UR4][R4.64+0x6] ;  /* 0x00000604040a7981 */ /* 0x000f62000c1e1100 */
[----:B--2---:R-:W-:-:S02]  /*1660*/  VIADD R13, R0, 0x1 ;  /* 0x00000001000d7836 */ /* 0x004fc40000000000 */
[----:B------:R-:W-:-:S04]  /*1670*/  @!P0 IMAD.MOV R13, RZ, RZ, R0 ;  /* 0x000000ffff0d8224 */ /* 0x000fc800078e0200 */
[----:B---3--:R-:W-:Y:S02]  /*1680*/  IMAD.IADD R8, R8, 0x1, R13 ;  /* 0x0000000108087824 */ /* 0x008fe400078e020d */
[----:B----4-:R-:W-:-:S03]  /*1690*/  VIADD R13, R9, 0x1 ;  /* 0x00000001090d7836 */ /* 0x010fc60000000000 */
[----:B------:R-:W-:-:S13]  /*16a0*/  ISETP.GT.U32.AND P0, PT, R8, 0xff, PT ;  /* 0x000000ff0800780c */ /* 0x000fda0003f04070 */
[----:B------:R-:W-:-:S04]  /*16b0*/  @!P0 IMAD.MOV R13, RZ, RZ, R9 ;  /* 0x000000ffff0d8224 */ /* 0x000fc800078e0209 */
[----:B-----5:R-:W-:-:S05]  /*16c0*/  IMAD.IADD R9, R10, 0x1, R13 ;  /* 0x000000010a097824 */ /* 0x020fca00078e020d */
[----:B------:R0:W-:Y:S04]  /*16d0*/  STG.E.U8 desc[UR4][R2.64+0x6], R9 ;  /* 0x0000060902007986 */ /* 0x0001e8000c101104 */
[----:B------:R-:W2:Y:S04]  /*16e0*/  LDG.E.U8 R0, desc[UR4][R6.64+0x7] ;  /* 0x0000070406007981 */ /* 0x000ea8000c1e1100 */
[----:B------:R-:W3:Y:S04]  /*16f0*/  LDG.E.U8 R8, desc[UR4][R4.64+0x6] ;  /* 0x0000060404087981 */ /* 0x000ee8000c1e1100 */
[----:B------:R-:W4:Y:S04]  /*1700*/  LDG.E.U8 R10, desc[UR4][R6.64+0x8] ;  /* 0x00000804060a7981 */ /* 0x000f28000c1e1100 */
[----:B-1----:R-:W5:Y:S01]  /*1710*/  LDG.E.U8 R11, desc[UR4][R4.64+0x7] ;  /* 0x00000704040b7981 */ /* 0x002f62000c1e1100 */
        /* <DEDUP_REMOVED lines=58> */
[----:B0-----:R-:W4:Y:S01]  /*1ac0*/  LDG.E.U8 R9, desc[UR4][R4.64+0xc] ;  /* 0x00000c0404097981 */ /* 0x001f22000c1e1100 */
[----:B--2---:R-:W-:-:S02]  /*1ad0*/  VIADD R13, R0, 0x1 ;  /* 0x00000001000d7836 */ /* 0x004fc40000000000 */
[----:B------:R-:W-:-:S04]  /*1ae0*/  @!P0 IMAD.MOV R13, RZ, RZ, R0 ;  /* 0x000000ffff0d8224 */ /* 0x000fc800078e0200 */
[----:B---3--:R-:W-:-:S05]  /*1af0*/  IMAD.IADD R8, R8, 0x1, R13 ;  /* 0x0000000108087824 */ /* 0x008fca00078e020d */
[----:B------:R-:W-:-:S04]  /*1b00*/  ISETP.GT.U32.AND P0, PT, R8, 0xff, PT ;  /* 0x000000ff0800780c */ /* 0x000fc80003f04070 */
[----:B------:R-:W-:-:S05]  /*1b10*/  SEL R0, RZ, 0x1, !P0 ;  /* 0x00000001ff007807 */ /* 0x000fca0004000000 */
[----:B----4-:R-:W-:-:S05]  /*1b20*/  IMAD.IADD R9, R9, 0x1, R0 ;  /* 0x0000000109097824 */ /* 0x010fca00078e0200 */
[----:B------:R0:W-:Y:S04]  /*1b30*/  STG.E.U8 desc[UR4][R2.64+0xc], R9 ;  /* 0x00000c0902007986 */ /* 0x0001e8000c101104 */
[----:B-1----:R-:W2:Y:S02]  /*1b40*/  LDG.E.U8 R11, desc[UR4][R4.64+0xc] ;  /* 0x00000c04040b7981 */ /* 0x002ea4000c1e1100 */
[----:B--2---:R-:W-:-:S05]  /*1b50*/  IMAD.IADD R13, R0, 0x1, R11 ;  /* 0x00000001000d7824 */ /* 0x004fca00078e020b */
[----:B------:R1:W-:Y:S04]  /*1b60*/  STG.E.U8 desc[UR4][R6.64+0xd], R13 ;  /* 0x00000d0d06007986 */ /* 0x0003e8000c101104 */
[----:B------:R-:W2:Y:S01]  /*1b70*/  LDG.E.U8 R0, desc[UR4][R4.64+0xd] ;  /* 0x00000d0404007981 */ /* 0x000ea2000c1e1100 */
[----:B------:R-:W-:Y:S02]  /*1b80*/  VIADD R8, R11, 0x1 ;  /* 0x000000010b087836 */ /* 0x000fe40000000000 */
[----:B------:R-:W-:-:S05]  /*1b90*/  @!P0 IMAD.MOV R8, RZ, RZ, R11 ;  /* 0x000000ffff088224 */ /* 0x000fca00078e020b */
[----:B------:R-:W-:-:S04]  /*1ba0*/  ISETP.GT.U32.AND P0, PT, R8, 0xff, PT ;  /* 0x000000ff0800780c */ /* 0x000fc80003f04070 */
[----:B------:R-:W-:-:S05]  /*1bb0*/  SEL R11, RZ, 0x1, !P0 ;  /* 0x00000001ff0b7807 */ /* 0x000fca0004000000 */
[----:B--2---:R-:W-:-:S05]  /*1bc0*/  IMAD.IADD R15, R0, 0x1, R11 ;  /* 0x00000001000f7824 */ /* 0x004fca00078e020b */
[----:B------:R-:W-:Y:S04]  /*1bd0*/  STG.E.U8 desc[UR4][R2.64+0xd], R15 ;  /* 0x00000d0f02007986 */ /* 0x000fe8000c101104 */
[----:B------:R-:W2:Y:S02]  /*1be0*/  LDG.E.U8 R0, desc[UR4][R4.64+0xd] ;  /* 0x00000d0404007981 */ /* 0x000ea4000c1e1100 */
[----:B--2---:R-:W-:-:S05]  /*1bf0*/  IMAD.IADD R11, R11, 0x1, R0 ;  /* 0x000000010b0b7824 */ /* 0x004fca00078e0200 */
[----:B------:R2:W-:Y:S04]  /*1c00*/  STG.E.U8 desc[UR4][R6.64+0xe], R11 ;  /* 0x00000e0b06007986 */ /* 0x0005e8000c101104 */
[----:B------:R-:W1:Y:S01]  /*1c10*/  LDG.E.U8 R8, desc[UR4][R4.64+0xe] ;  /* 0x00000e0404087981 */ /* 0x000e62000c1e1100 */
[----:B0-----:R-:W-:Y:S02]  /*1c20*/  VIADD R9, R0, 0x1 ;  /* 0x0000000100097836 */ /* 0x001fe40000000000 */
[----:B------:R-:W-:-:S05]  /*1c30*/  @!P0 IMAD.MOV R9, RZ, RZ, R0 ;  /* 0x000000ffff098224 */ /* 0x000fca00078e0200 */
[----:B------:R-:W-:-:S04]  /*1c40*/  ISETP.GT.U32.AND P0, PT, R9, 0xff, PT ;  /* 0x000000ff0900780c */ /* 0x000fc80003f04070 */
[----:B------:R-:W-:-:S05]  /*1c50*/  SEL R9, RZ, 0x1, !P0 ;  /* 0x00000001ff097807 */ /* 0x000fca0004000000 */
[----:B-1----:R-:W-:-:S05]  /*1c60*/  IMAD.IADD R13, R8, 0x1, R9 ;  /* 0x00000001080d7824 */ /* 0x002fca00078e0209 */
[----:B------:R1:W-:Y:S04]  /*1c70*/  STG.E.U8 desc[UR4][R2.64+0xe], R13 ;  /* 0x00000e0d02007986 */ /* 0x0003e8000c101104 */
[----:B------:R-:W3:Y:S02]  /*1c80*/  LDG.E.U8 R0, desc[UR4][R4.64+0xe] ;  /* 0x00000e0404007981 */ /* 0x000ee4000c1e1100 */
[----:B---3--:R-:W-:-:S05]  /*1c90*/  IMAD.IADD R9, R9, 0x1, R0 ;  /* 0x0000000109097824 */ /* 0x008fca00078e0200 */
[----:B------:R1:W-:Y:S04]  /*1ca0*/  STG.E.U8 desc[UR4][R6.64+0xf], R9 ;  /* 0x00000f0906007986 */ /* 0x0003e8000c101104 */
[----:B------:R-:W3:Y:S01]  /*1cb0*/  LDG.E.U8 R8, desc[UR4][R4.64+0xf] ;  /* 0x00000f0404087981 */ /* 0x000ee2000c1e1100 */
[----:B------:R-:W-:Y:S02]  /*1cc0*/  VIADD R10, R0, 0x1 ;  /* 0x00000001000a7836 */ /* 0x000fe40000000000 */
[----:B------:R-:W-:-:S05]  /*1cd0*/  @!P0 IMAD.MOV R10, RZ, RZ, R0 ;  /* 0x000000ffff0a8224 */ /* 0x000fca00078e0200 */
[----:B------:R-:W-:-:S04]  /*1ce0*/  ISETP.GT.U32.AND P0, PT, R10, 0xff, PT ;  /* 0x000000ff0a00780c */ /* 0x000fc80003f04070 */
[----:B--2---:R-:W-:-:S05]  /*1cf0*/  SEL R11, RZ, 0x1, !P0 ;  /* 0x00000001ff0b7807 */ /* 0x004fca0004000000 */
[----:B---3--:R-:W-:-:S05]  /*1d00*/  IMAD.IADD R15, R8, 0x1, R11 ;  /* 0x00000001080f7824 */ /* 0x008fca00078e020b */
[----:B------:R1:W-:Y:S04]  /*1d10*/  STG.E.U8 desc[UR4][R2.64+0xf], R15 ;  /* 0x00000f0f02007986 */ /* 0x0003e8000c101104 */
[----:B------:R-:W2:Y:S02]  /*1d20*/  LDG.E.U8 R0, desc[UR4][R4.64+0xf] ;  /* 0x00000f0404007981 */ /* 0x000ea4000c1e1100 */
[----:B--2---:R-:W-:-:S05]  /*1d30*/  IMAD.IADD R11, R11, 0x1, R0 ;  /* 0x000000010b0b7824 */ /* 0x004fca00078e0200 */
[----:B------:R1:W-:Y:S02]  /*1d40*/  STG.E.U8 desc[UR4][R6.64+0x10], R11 ;  /* 0x0000100b06007986 */ /* 0x0003e4000c101104 */
.L_x_67:
[----:B------:R-:W-:Y:S05]  /*1d50*/  WARPSYNC.ALL ;  /* 0x0000000000007948 */ /* 0x000fea0003800000 */
[----:B------:R-:W-:Y:S06]  /*1d60*/  BAR.SYNC.DEFER_BLOCKING 0x0 ;  /* 0x0000000000007b1d */ /* 0x000fec0000010000 */
[----:B------:R-:W-:Y:S05]  /*1d70*/  EXIT ;  /* 0x000000000000794d */ /* 0x000fea0003800000 */
.L_x_68:
        /* <DEDUP_REMOVED lines=16> */
.L_x_87:


//--------------------- .text._Z24powerBigNumbersGPUSharedPhS_jjPi --------------------------
	.section	.text._Z24powerBigNumbersGPUSharedPhS_jjPi,"ax",@progbits
	.align	128
        .global         _Z24powerBigNumbersGPUSharedPhS_jjPi
        .type           _Z24powerBigNumbersGPUSharedPhS_jjPi,@function
        .size           _Z24powerBigNumbersGPUSharedPhS_jjPi,(.L_x_88 - _Z24powerBigNumbersGPUSharedPhS_jjPi)
        .other          _Z24powerBigNumbersGPUSharedPhS_jjPi,@"STO_CUDA_ENTRY STV_DEFAULT"
_Z24powerBigNumbersGPUSharedPhS_jjPi:
.text._Z24powerBigNumbersGPUSharedPhS_jjPi:
[----:B------:R-:W0:Y:S01]  /*0000*/  LDC R1, c[0x0][0x37c] ;  /* 0x0000df00ff017b82 */ /* 0x000e220000000800 */
[----:B------:R-:W1:Y:S01]  /*0010*/  S2R R0, SR_TID.X ;  /* 0x0000000000007919 */ /* 0x000e620000002100 */
[----:B------:R-:W2:Y:S06]  /*0020*/  LDCU UR5, c[0x0][0x2fc] ;  /* 0x00005f80ff0577ac */ /* 0x000eac0008000800 */
[----:B------:R-:W1:Y:S01]  /*0030*/  S2UR UR6, SR_CTAID.X ;  /* 0x00000000000679c3 */ /* 0x000e620000002500 */
[----:B0-----:R-:W-:Y:S01]  /*0040*/  VIADD R1, R1, 0xfffffff8 ;  /* 0xfffffff801017836 */ /* 0x001fe20000000000 */
[----:B------:R-:W-:Y:S01]  /*0050*/  BSSY.RECONVERGENT B6, `(.L_x_69) ;  /* 0x0000015000067945 */ /* 0x000fe20003800200 */
[----:B------:R-:W0:Y:S05]  /*0060*/  LDCU UR4, c[0x0][0x2f8] ;  /* 0x00005f00ff0477ac */ /* 0x000e2a0008000800 */
[----:B------:R-:W1:Y:S08]  /*0070*/  LDC R35, c[0x0][0x360] ;  /* 0x0000d800ff237b82 */ /* 0x000e700000000800 */
[----:B------:R-:W3:Y:S01]  /*0080*/  LDC R3, c[0x0][0x390] ;  /* 0x0000e400ff037b82 */ /* 0x000ee20000000800 */
[----:B0-----:R-:W-:-:S05]  /*0090*/  IADD3 R33, P1, PT, R1, UR4, RZ ;  /* 0x0000000401217c10 */ /* 0x001fca000ff3e0ff */
[----:B--2---:R-:W-:Y:S02]  /*00a0*/  IMAD.X R2, RZ, RZ, UR5, P1 ;  /* 0x00000005ff027e24 */ /* 0x004fe400088e06ff */
[----:B-1----:R-:W-:-:S05]  /*00b0*/  IMAD R35, R35, UR6, R0 ;  /* 0x0000000623237c24 */ /* 0x002fca000f8e0200 */
[----:B------:R-:W-:Y:S02]  /*00c0*/  ISETP.NE.AND P0, PT, R35, RZ, PT ;  /* 0x000000ff2300720c */ /* 0x000fe40003f05270 */
[----:B---3--:R-:W-:-:S05]  /*00d0*/  SHF.R.U32.HI R32, RZ, 0x1, R3 ;  /* 0x00000001ff207819 */ /* 0x008fca0000011603 */
[----:B------:R-:W-:-:S06]  /*00e0*/  IMAD.IADD R32, R3, 0x1, -R32 ;  /* 0x0000000103207824 */ /* 0x000fcc00078e0a20 */
[----:B------:R-:W-:Y:S05]  /*00f0*/  @P0 BRA `(.L_x_70) ;  /* 0x0000000000280947 */ /* 0x000fea0003800000 */
[----:B------:R-:W-:Y:S01]  /*0100*/  MOV R0, 0x0 ;  /* 0x0000000000007802 */ /* 0x000fe20000000f00 */
[----:B------:R0:W-:Y:S01]  /*0110*/  STL [R1], R32 ;  /* 0x0000002001007387 */ /* 0x0001e20000100800 */
[----:B------:R-:W1:Y:S01]  /*0120*/  LDCU.64 UR4, c[0x4][0x8] ;  /* 0x01000100ff0477ac */ /* 0x000e620008000a00 */
[----:B------:R-:W-:Y:S01]  /*0130*/  IMAD.MOV.U32 R6, RZ, RZ, R33 ;  /* 0x000000ffff067224 */ /* 0x000fe200078e0021 */
[----:B------:R0:W2:Y:S01]  /*0140*/  LDC.64 R8, c[0x4][R0] ;  /* 0x0100000000087b82 */ /* 0x0000a20000000a00 */
[----:B------:R-:W-:Y:S02]  /*0150*/  IMAD.MOV.U32 R7, RZ, RZ, R2 ;  /* 0x000000ffff077224 */ /* 0x000fe400078e0002 */
[----:B-1----:R-:W-:Y:S02]  /*0160*/  IMAD.U32 R4, RZ, RZ, UR4 ;  /* 0x00000004ff047e24 */ /* 0x002fe4000f8e00ff */
[----:B0-----:R-:W-:-:S07]  /*0170*/  IMAD.U32 R5, RZ, RZ, UR5 ;  /* 0x00000005ff057e24 */ /* 0x001fce000f8e00ff */
[----:B------:R-:W-:-:S07]  /*0180*/  LEPC R20, `(.L_x_70) ;  /* 0x000000001014794e */ /* 0x000fce0000000000 */
[----:B--2---:R-:W-:Y:S05]  /*0190*/  CALL.ABS.NOINC R8 ;  /* 0x0000000008007343 */ /* 0x004fea0003c00000 */
.L_x_70:
[----:B------:R-:W-:Y:S05]  /*01a0*/  BSYNC.RECONVERGENT B6 ;  /* 0x0000000000067941 */ /* 0x000fea0003800200 */
.L_x_69:
[----:B------:R-:W0:Y:S01]  /*01b0*/  LDC R9, c[0x0][0x390] ;  /* 0x0000e400ff097b82 */ /* 0x000e220000000800 */
[----:B------:R-:W-:Y:S01]  /*01c0*/  BSSY.RECONVERGENT B0, `(.L_x_71) ;  /* 0x0000009000007945 */ /* 0x000fe20003800200 */
[----:B------:R-:W-:Y:S02]  /*01d0*/  IMAD.MOV.U32 R0, RZ, RZ, 0x2 ;  /* 0x00000002ff007424 */ /* 0x000fe400078e00ff */
[----:B------:R-:W-:-:S07]  /*01e0*/  IMAD.MOV.U32 R3, RZ, RZ, RZ ;  /* 0x000000ffff037224 */ /* 0x000fce00078e00ff */
.L_x_72:
[----:B0-----:R-:W-:Y:S01]  /*01f0*/  ISETP.GT.U32.AND P0, PT, R0, R9, PT ;  /* 0x000000090000720c */ /* 0x001fe20003f04070 */
[----:B------:R-:W-:Y:S02]  /*0200*/  IMAD.MOV.U32 R34, RZ, RZ, R3 ;  /* 0x000000ffff227224 */ /* 0x000fe400078e0003 */
[----:B------:R-:W-:Y:S01]  /*0210*/  VIADD R3, R3, 0xffffffff ;  /* 0xffffffff03037836 */ /* 0x000fe20000000000 */
[----:B------:R-:W-:-:S04]  /*0220*/  SEL R5, RZ, 0x1, P0 ;  /* 0x00000001ff057807 */ /* 0x000fc80000000000 */
[----:B------:R-:W-:-:S05]  /*0230*/  SHF.L.U32 R0, R0, R5, RZ ;  /* 0x0000000500007219 */ /* 0x000fca00000006ff */
[----:B------:R-:W-:Y:S05]  /*0240*/  @!P0 BRA `(.L_x_72) ;  /* 0xfffffffc00e88947 */ /* 0x000fea000383ffff */
[----:B------:R-:W-:Y:S05]  /*0250*/  BSYNC.RECONVERGENT B0 ;  /* 0x0000000000007941 */ /* 0x000fea0003800200 */
.L_x_71:
[----:B------:R-:W0:Y:S01]  /*0260*/  LDC R3, c[0x0][0x394] ;  /* 0x0000e500ff037b82 */ /* 0x000e220000000800 */
[----:B------:R-:W-:Y:S01]  /*0270*/  VIADD R0, R32, 0xffffffff ;  /* 0xffffffff20007836 */ /* 0x000fe20000000000 */
[----:B------:R-:W-:Y:S04]  /*0280*/  BSSY.RECONVERGENT B0, `(.L_x_73) ;  /* 0x000002d000007945 */ /* 0x000fe80003800200 */
[----:B------:R-:W-:Y:S02]  /*0290*/  ISETP.GE.AND P0, PT, R35, R0, PT ;  /* 0x000000002300720c */ /* 0x000fe40003f06270 */
[----:B------:R-:W1:Y:S01]  /*02a0*/  LDC.64 R22, c[0x0][0x358] ;  /* 0x0000d600ff167b82 */ /* 0x000e620000000a00 */
[----:B0-----:R-:W-:-:S10]  /*02b0*/  SHF.R.U32.HI R3, RZ, 0x8, R3 ;  /* 0x00000008ff037819 */ /* 0x001fd40000011603 */
[----:B------:R-:W-:Y:S05]  /*02c0*/  @P0 BRA `(.L_x_74) ;  /* 0x0000000000540947 */ /* 0x000fea0003800000 */
[----:B------:R-:W0:Y:S01]  /*02d0*/  LDCU.64 UR4, c[0x0][0x380] ;  /* 0x00007000ff0477ac */ /* 0x000e220008000a00 */
[----:B------:R-:W2:Y:S01]  /*02e0*/  LDC.U8 R5, c[0x0][0x394] ;  /* 0x0000e500ff057b82 */ /* 0x000ea20000000000 */
[----:B------:R-:W-:Y:S01]  /*02f0*/  IMAD.SHL.U32 R24, R35, 0x4, RZ ;  /* 0x0000000423187824 */ /* 0x000fe200078e00ff */
[C---:B-1----:R-:W-:Y:S02]  /*0300*/  R2UR UR6, R22.reuse ;  /* 0x00000000160672ca */ /* 0x042fe400000e0000 */
[C---:B------:R-:W-:Y:S02]  /*0310*/  R2UR UR7, R23.reuse ;  /* 0x00000000170772ca */ /* 0x040fe400000e0000 */
[C---:B------:R-:W-:Y:S02]  /*0320*/  R2UR UR8, R22.reuse ;  /* 0x00000000160872ca */ /* 0x040fe400000e0000 */
[----:B------:R-:W-:Y:S02]  /*0330*/  R2UR UR9, R23 ;  /* 0x00000000170972ca */ /* 0x000fe400000e0000 */
[----:B------:R-:W-:-:S02]  /*0340*/  R2UR UR10, R22 ;  /* 0x00000000160a72ca */ /* 0x000fc400000e0000 */
[C---:B------:R-:W-:Y:S02]  /*0350*/  R2UR UR11, R23.reuse ;  /* 0x00000000170b72ca */ /* 0x040fe400000e0000 */
[----:B------:R-:W-:Y:S01]  /*0360*/  SHF.R.S32.HI R6, RZ, 0x1f, R24 ;  /* 0x0000001fff067819 */ /* 0x000fe20000011418 */
[----:B0-----:R-:W-:Y:S01]  /*0370*/  IMAD.U32 R29, RZ, RZ, UR4 ;  /* 0x00000004ff1d7e24 */ /* 0x001fe2000f8e00ff */
[----:B------:R-:W-:Y:S01]  /*0380*/  R2UR UR4, R22 ;  /* 0x00000000160472ca */ /* 0x000fe200000e0000 */
[----:B------:R-:W-:Y:S01]  /*0390*/  IMAD.U32 R7, RZ, RZ, UR5 ;  /* 0x00000005ff077e24 */ /* 0x000fe2000f8e00ff */
[----:B------:R-:W-:Y:S02]  /*03a0*/  R2UR UR5, R23 ;  /* 0x00000000170572ca */ /* 0x000fe400000e0000 */
[----:B------:R-:W-:-:S05]  /*03b0*/  IADD3 R30, P0, PT, R24, R29, RZ ;  /* 0x0000001d181e7210 */ /* 0x000fca0007f1e0ff */
[----:B------:R-:W-:-:S05]  /*03c0*/  IMAD.X R31, R6, 0x1, R7, P0 ;  /* 0x00000001061f7824 */ /* 0x000fca00000e0607 */
[----:B--2---:R1:W-:Y:S04]  /*03d0*/  STG.E.U8 desc[UR8][R30.64+0x2], R5 ;  /* 0x000002051e007986 */ /* 0x0043e8000c101108 */
[----:B------:R1:W-:Y:S04]  /*03e0*/  STG.E.U8 desc[UR4][R30.64], R5 ;  /* 0x000000051e007986 */ /* 0x0003e8000c101104 */
[----:B------:R1:W-:Y:S04]  /*03f0*/  STG.E.U8 desc[UR6][R30.64+0x1], R3 ;  /* 0x000001031e007986 */ /* 0x0003e8000c101106 */
[----:B------:R1:W-:Y:S01]  /*0400*/  STG.E.U8 desc[UR10][R30.64+0x3], R3 ;  /* 0x000003031e007986 */ /* 0x0003e2000c10110a */
[----:B------:R-:W-:Y:S05]  /*0410*/  BRA `(.L_x_75) ;  /* 0x00000000004c7947 */ /* 0x000fea0003800000 */
.L_x_74:
[----:B------:R-:W0:Y:S01]  /*0420*/  LDCU.64 UR4, c[0x0][0x380] ;  /* 0x00007000ff0477ac */ /* 0x000e220008000a00 */
        /* <DEDUP_REMOVED lines=14> */
[----:B------:R0:W-:Y:S04]  /*0510*/  STG.E.U8 desc[UR6][R30.64], RZ ;  /* 0x000000ff1e007986 */ /* 0x0001e8000c101106 */
[----:B------:R0:W-:Y:S04]  /*0520*/  STG.E.U8 desc[UR4][R30.64+0x1], RZ ;  /* 0x000001ff1e007986 */ /* 0x0001e8000c101104 */
[----:B------:R0:W-:Y:S04]  /*0530*/  STG.E.U8 desc[UR8][R30.64+0x2], RZ ;  /* 0x000002ff1e007986 */ /* 0x0001e8000c101108 */
[----:B------:R0:W-:Y:S02]  /*0540*/  STG.E.U8 desc[UR10][R30.64+0x3], RZ ;  /* 0x000003ff1e007986 */ /* 0x0001e4000c10110a */
.L_x_75:
[----:B------:R-:W-:Y:S05]  /*0550*/  BSYNC.RECONVERGENT B0 ;  /* 0x0000000000007941 */ /* 0x000fea0003800200 */
.L_x_73:
[C---:B------:R-:W-:Y:S02]  /*0560*/  ISETP.NE.AND P0, PT, R35.reuse, R0, PT ;  /* 0x000000002300720c */ /* 0x040fe40003f05270 */
[----:B------:R-:W-:-:S11]  /*0570*/  ISETP.GE.AND P1, PT, R35, R32, PT ;  /* 0x000000202300720c */ /* 0x000fd60003f26270 */
[----:B------:R-:W-:Y:S05]  /*0580*/  @P0 BRA `(.L_x_76) ;  /* 0x00000000006c0947 */ /* 0x000fea0003800000 */
[----:B------:R-:W-:Y:S01]  /*0590*/  LOP3.LUT R0, R9, 0x1, RZ, 0xc0, !PT ;  /* 0x0000000109007812 */ /* 0x000fe200078ec0ff */
[----:B-1----:R-:W1:Y:S03]  /*05a0*/  LDC.U8 R5, c[0x0][0x394] ;  /* 0x0000e500ff057b82 */ /* 0x002e660000000000 */
[----:B------:R-:W-:-:S13]  /*05b0*/  ISETP.NE.U32.AND P0, PT, R0, 0x1, PT ;  /* 0x000000010000780c */ /* 0x000fda0003f05070 */
[C---:B------:R-:W-:Y:S02]  /*05c0*/  @!P0 R2UR UR6, R22.reuse ;  /* 0x00000000160682ca */ /* 0x040fe400000e0000 */
[C---:B------:R-:W-:Y:S02]  /*05d0*/  @!P0 R2UR UR7, R23.reuse ;  /* 0x00000000170782ca */ /* 0x040fe400000e0000 */
[C---:B------:R-:W-:Y:S02]  /*05e0*/  @!P0 R2UR UR10, R22.reuse ;  /* 0x00000000160a82ca */ /* 0x040fe400000e0000 */
[C---:B------:R-:W-:Y:S02]  /*05f0*/  @!P0 R2UR UR11, R23.reuse ;  /* 0x00000000170b82ca */ /* 0x040fe400000e0000 */
[----:B------:R-:W-:Y:S02]  /*0600*/  @!P0 R2UR UR8, R22 ;  /* 0x00000000160882ca */ /* 0x000fe400000e0000 */
[----:B------:R-:W-:-:S02]  /*0610*/  @!P0 R2UR UR9, R23 ;  /* 0x00000000170982ca */ /* 0x000fc400000e0000 */
[C---:B------:R-:W-:Y:S02]  /*0620*/  @!P0 R2UR UR4, R22.reuse ;  /* 0x00000000160482ca */ /* 0x040fe400000e0000 */
[C---:B------:R-:W-:Y:S01]  /*0630*/  @!P0 R2UR UR5, R23.reuse ;  /* 0x00000000170582ca */ /* 0x040fe200000e0000 */
[----:B------:R2:W-:Y:S01]  /*0640*/  @!P0 STG.E.U8 desc[UR6][R30.64+0x1], R3 ;  /* 0x000001031e008986 */ /* 0x0005e2000c101106 */
[C---:B------:R-:W-:Y:S02]  /*0650*/  @P0 R2UR UR14, R22.reuse ;  /* 0x00000000160e02ca */ /* 0x040fe400000e0000 */
[C---:B------:R-:W-:Y:S01]  /*0660*/  @P0 R2UR UR15, R23.reuse ;  /* 0x00000000170f02ca */ /* 0x040fe200000e0000 */
[----:B------:R2:W-:Y:S01]  /*0670*/  @!P0 STG.E.U8 desc[UR10][R30.64+0x3], RZ ;  /* 0x000003ff1e008986 */ /* 0x0005e2000c10110a */
[C---:B------:R-:W-:Y:S02]  /*0680*/  @P0 R2UR UR18, R22.reuse ;  /* 0x00000000161202ca */ /* 0x040fe400000e0000 */
[----:B------:R-:W-:Y:S01]  /*0690*/  @P0 R2UR UR19, R23 ;  /* 0x00000000171302ca */ /* 0x000fe200000e0000 */
[----:B------:R2:W-:Y:S01]  /*06a0*/  @!P0 STG.E.U8 desc[UR8][R30.64+0x2], RZ ;  /* 0x000002ff1e008986 */ /* 0x0005e2000c101108 */
[----:B------:R-:W-:-:S02]  /*06b0*/  @P0 R2UR UR12, R22 ;  /* 0x00000000160c02ca */ /* 0x000fc400000e0000 */
[C---:B------:R-:W-:Y:S01]  /*06c0*/  @P0 R2UR UR13, R23.reuse ;  /* 0x00000000170d02ca */ /* 0x040fe200000e0000 */
[----:B-1----:R2:W-:Y:S01]  /*06d0*/  @!P0 STG.E.U8 desc[UR4][R30.64], R5 ;  /* 0x000000051e008986 */ /* 0x0025e2000c101104 */
[----:B------:R-:W-:Y:S02]  /*06e0*/  @P0 R2UR UR16, R22 ;  /* 0x00000000161002ca */ /* 0x000fe400000e0000 */
[----:B------:R-:W-:Y:S01]  /*06f0*/  @P0 R2UR UR17, R23 ;  /* 0x00000000171102ca */ /* 0x000fe200000e0000 */
[----:B------:R2:W-:Y:S04]  /*0700*/  @P0 STG.E.U8 desc[UR14][R30.64+0x1], R3 ;  /* 0x000001031e000986 */ /* 0x0005e8000c10110e */
[----:B------:R2:W-:Y:S04]  /*0710*/  @P0 STG.E.U8 desc[UR18][R30.64+0x3], R3 ;  /* 0x000003031e000986 */ /* 0x0005e8000c101112 */
[----:B------:R2:W-:Y:S04]  /*0720*/  @P0 STG.E.U8 desc[UR12][R30.64], R5 ;  /* 0x000000051e000986 */ /* 0x0005e8000c10110c */
[----:B------:R2:W-:Y:S02]  /*0730*/  @P0 STG.E.U8 desc[UR16][R30.64+0x2], R5 ;  /* 0x000002051e000986 */ /* 0x0005e4000c101110 */
.L_x_76:
[----:B------:R-:W-:Y:S05]  /*0740*/  WARPSYNC.ALL ;  /* 0x0000000000007948 */ /* 0x000fea0003800000 */
[----:B------:R-:W-:Y:S06]  /*0750*/  BAR.SYNC.DEFER_BLOCKING 0x0 ;  /* 0x0000000000007b1d */ /* 0x000fec0000010000 */
[----:B------:R-:W-:Y:S05]  /*0760*/  @P1 EXIT ;  /* 0x000000000000194d */ /* 0x000fea0003800000 */
[C---:B------:R-:W-:Y:S01]  /*0770*/  LEA.HI R0, R35.reuse, R35, RZ, 0x1 ;  /* 0x0000002323007211 */ /* 0x040fe200078f08ff */
[----:B------:R-:W3:Y:S01]  /*0780*/  LDCU.64 UR4, c[0x0][0x388] ;  /* 0x00007100ff0477ac */ /* 0x000ee20008000a00 */
[C---:B-12---:R-:W-:Y:S02]  /*0790*/  IMAD.SHL.U32 R3, R35.reuse, 0x2, RZ ;  /* 0x0000000223037824 */ /* 0x046fe400078e00ff */
[----:B------:R-:W-:Y:S01]  /*07a0*/  LOP3.LUT R0, R0, 0x7ffffffe, RZ, 0xc0, !PT ;  /* 0x7ffffffe00007812 */ /* 0x000fe200078ec0ff */
[----:B------:R-:W-:Y:S02]  /*07b0*/  IMAD.MOV.U32 R38, RZ, RZ, -0x1 ;  /* 0xffffffffff267424 */ /* 0x000fe400078e00ff */
[C---:B------:R-:W-:Y:S02]  /*07c0*/  LOP3.LUT R28, R24.reuse, 0x2, R3, 0xf8, !PT ;  /* 0x00000002181c7812 */ /* 0x040fe400078ef803 */
[----:B------:R-:W-:Y:S01]  /*07d0*/  IMAD.IADD R4, R35, 0x1, -R0 ;  /* 0x0000000123047824 */ /* 0x000fe200078e0a00 */
[----:B------:R-:W-:-:S02]  /*07e0*/  LOP3.LUT R0, R24, 0xfffffff8, RZ, 0xc0, !PT ;  /* 0xfffffff818007812 */ /* 0x000fc400078ec0ff */
[-C--:B------:R-:W-:Y:S01]  /*07f0*/  IADD3 R28, P0, PT, R28, R29.reuse, RZ ;  /* 0x0000001d1c1c7210 */ /* 0x080fe20007f1e0ff */
[----:B------:R-:W-:Y:S01]  /*0800*/  IMAD R5, R4, 0x1fffe, RZ ;  /* 0x0001fffe04057824 */ /* 0x000fe200078e02ff */
[----:B------:R-:W-:Y:S02]  /*0810*/  IADD3 R18, P4, PT, R0, R29, RZ ;  /* 0x0000001d00127210 */ /* 0x000fe40007f9e0ff */
[--C-:B------:R-:W-:Y:S01]  /*0820*/  SHF.R.S32.HI R3, RZ, 0x1f, R0.reuse ;  /* 0x0000001fff037819 */ /* 0x100fe20000011400 */
[----:B------:R-:W-:Y:S01]  /*0830*/  IMAD.X R29, R6, 0x1, R7, P0 ;  /* 0x00000001061d7824 */ /* 0x000fe200000e0607 */
[--C-:B------:R-:W-:Y:S02]  /*0840*/  SHF.R.S32.HI R4, RZ, 0x1f, R5.reuse ;  /* 0x0000001fff047819 */ /* 0x100fe40000011405 */
[----:B---3--:R-:W-:Y:S01]  /*0850*/  IADD3 R16, P1, P2, R5, UR4, R0 ;  /* 0x0000000405107c10 */ /* 0x008fe2000fa3e000 */
[----:B------:R-:W-:Y:S01]  /*0860*/  IMAD.IADD R0, R0, 0x1, R5 ;  /* 0x0000000100007824 */ /* 0x000fe200078e0205 */
[----:B------:R-:W-:Y:S01]  /*0870*/  IADD3 R24, P3, PT, R24, UR4, RZ ;  /* 0x0000000418187c10 */ /* 0x000fe2000ff7e0ff */
[----:B------:R-:W-:Y:S01]  /*0880*/  IMAD.X R19, R3, 0x1, R7, P4 ;  /* 0x0000000103137824 */ /* 0x000fe200020e0607 */
[----:B------:R-:W-:-:S02]  /*0890*/  IADD3.X R17, PT, PT, R4, UR5, R3, P1, P2 ;  /* 0x0000000504117c10 */ /* 0x000fc40008fe4403 */
[----:B------:R-:W-:Y:S02]  /*08a0*/  IADD3 R26, P5, PT, R0, UR4, RZ ;  /* 0x00000004001a7c10 */ /* 0x000fe4000ffbe0ff */
[----:B------:R-:W-:Y:S02]  /*08b0*/  IADD3.X R25, PT, PT, R6, UR5, RZ, P3, !PT ;  /* 0x0000000506197c10 */ /* 0x000fe40009ffe4ff */
[----:B------:R-:W-:-:S09]  /*08c0*/  LEA.HI.X.SX32 R27, R0, UR5, 0x1, P5 ;  /* 0x00000005001b7c11 */ /* 0x000fd2000a8f0eff */
.L_x_82:
[----:B------:R-:W-:Y:S02]  /*08d0*/  VIADD R38, R38, 0x1 ;  /* 0x0000000126267836 */ /* 0x000fe40000000000 */
[----:B------:R-:W-:-:S03]  /*08e0*/  VIADD R34, R34, 0x1 ;  /* 0x0000000122227836 */ /* 0x000fc60000000000 */
[----:B------:R-:W-:Y:S02]  /*08f0*/  ISETP.NE.AND P0, PT, R38, 0x1, PT ;  /* 0x000000012600780c */ /* 0x000fe40003f05270 */
[----:B------:R-:W-:-:S04]  /*0900*/  ISETP.NE.AND P1, PT, R34, 0x1, PT ;  /* 0x000000012200780c */ /* 0x000fc80003f25270 */
[----:B------:R-:W-:-:S07]  /*0910*/  P2R R40, PR, RZ, 0x2 ;  /* 0x00000002ff287803 */ /* 0x000fce0000000000 */
[----:B-1--4-:R-:W-:Y:S05]  /*0920*/  @!P0 BRA `(.L_x_77) ;  /* 0x0000000000f08947 */ /* 0x012fea0003800000 */
[----:B------:R-:W-:-:S13]  /*0930*/  ISETP.NE.AND P0, PT, R38, RZ, PT ;  /* 0x000000ff2600720c */ /* 0x000fda0003f05270 */
[----:B------:R-:W-:Y:S05]  /*0940*/  @P0 BRA `(.L_x_78) ;  /* 0x0000000c00740947 */ /* 0x000fea0003800000 */
[C---:B------:R-:W-:Y:S02]  /*0950*/  R2UR UR8, R22.reuse ;  /* 0x00000000160872ca */ /* 0x040fe400000e0000 */
[C---:B------:R-:W-:Y:S02]  /*0960*/  R2UR UR9, R23.reuse ;  /* 0x00000000170972ca */ /* 0x040fe400000e0000 */
[C---:B------:R-:W-:Y:S02]  /*0970*/  R2UR UR10, R22.reuse ;  /* 0x00000000160a72ca */ /* 0x040fe400000e0000 */
[C---:B------:R-:W-:Y:S02]  /*0980*/  R2UR UR11, R23.reuse ;  /* 0x00000000170b72ca */ /* 0x040fe400000e0000 */
[----:B------:R-:W-:Y:S02]  /*0990*/  R2UR UR4, R22 ;  /* 0x00000000160472ca */ /* 0x000fe400000e0000 */
[----:B------:R-:W-:-:S02]  /*09a0*/  R2UR UR5, R23 ;  /* 0x00000000170572ca */ /* 0x000fc400000e0000 */
[----:B------:R-:W-:Y:S02]  /*09b0*/  R2UR UR6, R22 ;  /* 0x00000000160672ca */ /* 0x000fe400000e0000 */
[----:B------:R-:W-:Y:S01]  /*09c0*/  R2UR UR7, R23 ;  /* 0x00000000170772ca */ /* 0x000fe200000e0000 */
[----:B------:R-:W2:Y:S04]  /*09d0*/  LDG.E.U8 R36, desc[UR8][R30.64+0x3] ;  /* 0x000003081e247981 */ /* 0x000ea8000c1e1100 */
[----:B------:R-:W2:Y:S04]  /*09e0*/  LDG.E.U8 R3, desc[UR10][R30.64+0x2] ;  /* 0x0000020a1e037981 */ /* 0x000ea8000c1e1100 */
[----:B------:R-:W3:Y:S04]  /*09f0*/  LDG.E.U8 R0, desc[UR4][R30.64+0x1] ;  /* 0x000001041e007981 */ /* 0x000ee8000c1e1100 */
[----:B------:R-:W3:Y:S01]  /*0a00*/  LDG.E.U8 R37, desc[UR6][R30.64] ;  /* 0x000000061e257981 */ /* 0x000ee2000c1e1100 */
[----:B------:R-:W-:Y:S01]  /*0a10*/  ISETP.NE.AND P0, PT, R35, RZ, PT ;  /* 0x000000ff2300720c */ /* 0x000fe20003f05270 */
[----:B--2---:R-:W-:-:S02]  /*0a20*/  IMAD R36, R36, 0x100, R3 ;  /* 0x0000010024247824 */ /* 0x004fc400078e0203 */
[----:B---3--:R-:W-:-:S10]  /*0a30*/  IMAD R39, R0, 0x100, R37 ;  /* 0x0000010000277824 */ /* 0x008fd400078e0225 */
[----:B------:R-:W-:Y:S05]  /*0a40*/  @P0 BRA `(.L_x_79) ;  /* 0x0000000000280947 */ /* 0x000fea0003800000 */
[----:B------:R-:W-:Y:S01]  /*0a50*/  MOV R8, 0x0 ;  /* 0x0000000000087802 */ /* 0x000fe20000000f00 */
[----:B------:R1:W-:Y:S01]  /*0a60*/  STL [R1], R32 ;  /* 0x0000002001007387 */ /* 0x0003e20000100800 */
[----:B------:R-:W2:Y:S01]  /*0a70*/  LDCU.64 UR4, c[0x4][0x10] ;  /* 0x01000200ff0477ac */ /* 0x000ea20008000a00 */
[----:B------:R-:W-:Y:S02]  /*0a80*/  IMAD.MOV.U32 R6, RZ, RZ, R33 ;  /* 0x000000ffff067224 */ /* 0x000fe400078e0021 */
[----:B------:R-:W-:Y:S01]  /*0a90*/  IMAD.MOV.U32 R7, RZ, RZ, R2 ;  /* 0x000000ffff077224 */ /* 0x000fe200078e0002 */
[----:B------:R-:W3:Y:S01]  /*0aa0*/  LDC.64 R8, c[0x4][R8] ;  /* 0x0100000008087b82 */ /* 0x000ee20000000a00 */
[----:B--2---:R-:W-:Y:S02]  /*0ab0*/  IMAD.U32 R4, RZ, RZ, UR4 ;  /* 0x00000004ff047e24 */ /* 0x004fe4000f8e00ff */
[----:B-1----:R-:W-:-:S07]  /*0ac0*/  IMAD.U32 R5, RZ, RZ, UR5 ;  /* 0x00000005ff057e24 */ /* 0x002fce000f8e00ff */
[----:B------:R-:W-:-:S07]  /*0ad0*/  LEPC R20, `(.L_x_79) ;  /* 0x000000001014794e */ /* 0x000fce0000000000 */
[----:B0--3--:R-:W-:Y:S05]  /*0ae0*/  CALL.ABS.NOINC R8 ;  /* 0x0000000008007343 */ /* 0x009fea0003c00000 */
.L_x_79:
[----:B------:R-:W-:Y:S01]  /*0af0*/  ISETP.NE.AND P0, PT, R36, RZ, PT ;  /* 0x000000ff2400720c */ /* 0x000fe20003f05270 */
[----:B------:R-:W-:Y:S05]  /*0b00*/  WARPSYNC.ALL ;  /* 0x0000000000007948 */ /* 0x000fea0003800000 */
[----:B------:R-:W-:Y:S01]  /*0b10*/  BAR.SYNC.DEFER_BLOCKING 0x0 ;  /* 0x0000000000007b1d */ /* 0x000fe20000010000 */
[----:B------:R-:W-:Y:S02]  /*0b20*/  R2UR UR16, R22 ;  /* 0x00000000161072ca */ /* 0x000fe400000e0000 */
[----:B------:R-:W-:-:S04]  /*0b30*/  R2UR UR17, R23 ;  /* 0x00000000171172ca */ /* 0x000fc800000e0000 */
[C---:B------:R-:W-:Y:S01]  /*0b40*/  @!P0 R2UR UR4, R22.reuse ;  /* 0x00000000160482ca */ /* 0x040fe200000e0000 */
[----:B------:R-:W-:Y:S01]  /*0b50*/  @P0 IMAD R5, R39, R36, RZ ;  /* 0x0000002427050224 */ /* 0x000fe200078e02ff */
[C---:B------:R-:W-:Y:S02]  /*0b60*/  @!P0 R2UR UR5, R23.reuse ;  /* 0x00000000170582ca */ /* 0x040fe400000e0000 */
[C---:B------:R-:W-:Y:S02]  /*0b70*/  @!P0 R2UR UR6, R22.reuse ;  /* 0x00000000160682ca */ /* 0x040fe400000e0000 */
[C---:B------:R-:W-:Y:S02]  /*0b80*/  @!P0 R2UR UR7, R23.reuse ;  /* 0x00000000170782ca */ /* 0x040fe400000e0000 */
[----:B------:R-:W-:Y:S02]  /*0b90*/  @!P0 R2UR UR8, R22 ;  /* 0x00000000160882ca */ /* 0x000fe400000e0000 */
[----:B------:R-:W-:-:S02]  /*0ba0*/  @!P0 R2UR UR9, R23 ;  /* 0x00000000170982ca */ /* 0x000fc400000e0000 */
[C---:B------:R-:W-:Y:S02]  /*0bb0*/  @P0 R2UR UR10, R22.reuse ;  /* 0x00000000160a02ca */ /* 0x040fe400000e0000 */
[C---:B------:R-:W-:Y:S02]  /*0bc0*/  @P0 R2UR UR11, R23.reuse ;  /* 0x00000000170b02ca */ /* 0x040fe400000e0000 */
[C---:B------:R-:W-:Y:S01]  /*0bd0*/  @P0 R2UR UR12, R22.reuse ;  /* 0x00000000160c02ca */ /* 0x040fe200000e0000 */
[----:B------:R1:W-:Y:S01]  /*0be0*/  @!P0 STG.E.U8 desc[UR4][R30.64], R37 ;  /* 0x000000251e008986 */ /* 0x0003e2000c101104 */
[C---:B------:R-:W-:Y:S02]  /*0bf0*/  @P0 R2UR UR13, R23.reuse ;  /* 0x00000000170d02ca */ /* 0x040fe400000e0000 */
[----:B------:R-:W-:Y:S02]  /*0c00*/  @P0 R2UR UR14, R22 ;  /* 0x00000000160e02ca */ /* 0x000fe400000e0000 */
[----:B------:R-:W-:Y:S01]  /*0c10*/  @P0 R2UR UR15, R23 ;  /* 0x00000000170f02ca */ /* 0x000fe200000e0000 */
[----:B------:R1:W-:Y:S01]  /*0c20*/  @!P0 STG.E.U8 desc[UR8][R30.64+0x2], RZ ;  /* 0x000002ff1e008986 */ /* 0x0003e2000c101108 */
[----:B------:R-:W-:-:S02]  /*0c30*/  @!P0 SHF.R.U32.HI R39, RZ, 0x8, R39 ;  /* 0x00000008ff278819 */ /* 0x000fc40000011627 */
[----:B------:R-:W-:Y:S01]  /*0c40*/  @!P0 PRMT R3, RZ, 0x7610, R3 ;  /* 0x00007610ff038816 */ /* 0x000fe20000000003 */
[----:B------:R1:W-:Y:S01]  /*0c50*/  @P0 STG.E.U8 desc[UR10][R30.64], R5 ;  /* 0x000000051e000986 */ /* 0x0003e2000c10110a */
[--C-:B------:R-:W-:Y:S02]  /*0c60*/  @P0 SHF.R.U32.HI R7, RZ, 0x8, R5.reuse ;  /* 0x00000008ff070819 */ /* 0x100fe40000011605 */
[--C-:B------:R-:W-:Y:S01]  /*0c70*/  @P0 SHF.R.U32.HI R9, RZ, 0x10, R5.reuse ;  /* 0x00000010ff090819 */ /* 0x100fe20000011605 */
[----:B------:R1:W-:Y:S01]  /*0c80*/  @!P0 STG.E.U8 desc[UR6][R30.64+0x1], R39 ;  /* 0x000001271e008986 */ /* 0x0003e2000c101106 */
[----:B------:R-:W-:-:S03]  /*0c90*/  @P0 SHF.R.U32.HI R3, RZ, 0x18, R5 ;  /* 0x00000018ff030819 */ /* 0x000fc60000011605 */
[----:B------:R1:W-:Y:S04]  /*0ca0*/  @P0 STG.E.U8 desc[UR12][R30.64+0x1], R7 ;  /* 0x000001071e000986 */ /* 0x0003e8000c10110c */
[----:B------:R1:W-:Y:S04]  /*0cb0*/  @P0 STG.E.U8 desc[UR14][R30.64+0x2], R9 ;  /* 0x000002091e000986 */ /* 0x0003e8000c10110e */
[----:B------:R1:W-:Y:S01]  /*0cc0*/  STG.E.U8 desc[UR16][R30.64+0x3], R3 ;  /* 0x000003031e007986 */ /* 0x0003e2000c101110 */
[----:B------:R-:W-:Y:S06]  /*0cd0*/  BAR.SYNC.DEFER_BLOCKING 0x0 ;  /* 0x0000000000007b1d */ /* 0x000fec0000010000 */
[----:B------:R-:W-:Y:S05]  /*0ce0*/  BRA `(.L_x_78) ;  /* 0x00000008008c7947 */ /* 0x000fea0003800000 */
.L_x_77:
[----:B------:R-:W-:Y:S05]  /*0cf0*/  WARPSYNC.ALL ;  /* 0x0000000000007948 */ /* 0x000fea0003800000 */
[----:B------:R-:W-:Y:S01]  /*0d00*/  BAR.SYNC.DEFER_BLOCKING 0x0 ;  /* 0x0000000000007b1d */ /* 0x000fe20000010000 */
[C---:B------:R-:W-:Y:S02]  /*0d10*/  R2UR UR4, R22.reuse ;  /* 0x00000000160472ca */ /* 0x040fe400000e0000 */
[----:B------:R-:W-:Y:S02]  /*0d20*/  R2UR UR5, R23 ;  /* 0x00000000170572ca */ /* 0x000fe400000e0000 */
[----:B------:R-:W-:-:S02]  /*0d30*/  R2UR UR6, R22 ;  /* 0x00000000160672ca */ /* 0x000fc400000e0000 */
[C---:B------:R-:W-:Y:S02]  /*0d40*/  R2UR UR7, R23.reuse ;  /* 0x00000000170772ca */ /* 0x040fe400000e0000 */
[----:B------:R-:W-:Y:S02]  /*0d50*/  R2UR UR8, R22 ;  /* 0x00000000160872ca */ /* 0x000fe400000e0000 */
[----:B------:R-:W-:-:S05]  /*0d60*/  R2UR UR9, R23 ;  /* 0x00000000170972ca */ /* 0x000fca00000e0000 */
[----:B------:R-:W2:Y:S04]  /*0d70*/  LDG.E.U8 R4, desc[UR4][R28.64+0x5] ;  /* 0x000005041c047981 */ /* 0x000ea8000c1e1100 */
[----:B------:R-:W2:Y:S04]  /*0d80*/  LDG.E.U8 R3, desc[UR6][R28.64+0x4] ;  /* 0x000004061c037981 */ /* 0x000ea8000c1e1100 */
[----:B------:R-:W3:Y:S01]  /*0d90*/  LDG.E.U8 R5, desc[UR8][R18.64] ;  /* 0x0000000812057981 */ /* 0x000ee2000c1e1100 */
[----:B------:R-:W-:Y:S02]  /*0da0*/  R2UR UR4, R22 ;  /* 0x00000000160472ca */ /* 0x000fe400000e0000 */
[----:B------:R-:W-:-:S02]  /*0db0*/  R2UR UR5, R23 ;  /* 0x00000000170572ca */ /* 0x000fc400000e0000 */
[----:B------:R-:W-:Y:S02]  /*0dc0*/  R2UR UR6, R22 ;  /* 0x00000000160672ca */ /* 0x000fe400000e0000 */
[----:B------:R-:W-:Y:S01]  /*0dd0*/  R2UR UR7, R23 ;  /* 0x00000000170772ca */ /* 0x000fe200000e0000 */
[----:B--2---:R-:W-:-:S04]  /*0de0*/  IMAD R4, R4, 0x100, R3 ;  /* 0x0000010004047824 */ /* 0x004fc800078e0203 */
[----:B---3--:R-:W-:-:S05]  /*0df0*/  IMAD R5, R4, R5, RZ ;  /* 0x0000000504057224 */ /* 0x008fca00078e02ff */
[----:B------:R1:W-:Y:S04]  /*0e00*/  STG.E.U8 desc[UR4][R26.64], R5 ;  /* 0x000000051a007986 */ /* 0x0003e8000c101104 */
[----:B------:R-:W2:Y:S01]  /*0e10*/  LDG.E.U8 R3, desc[UR6][R18.64+0x1] ;  /* 0x0000010612037981 */ /* 0x000ea2000c1e1100 */
[C---:B------:R-:W-:Y:S02]  /*0e20*/  R2UR UR4, R22.reuse ;  /* 0x00000000160472ca */ /* 0x040fe400000e0000 */
[C---:B------:R-:W-:Y:S02]  /*0e30*/  R2UR UR5, R23.reuse ;  /* 0x00000000170572ca */ /* 0x040fe400000e0000 */
[----:B------:R-:W-:Y:S02]  /*0e40*/  R2UR UR6, R22 ;  /* 0x00000000160672ca */ /* 0x000fe400000e0000 */
[----:B------:R-:W-:Y:S01]  /*0e50*/  R2UR UR7, R23 ;  /* 0x00000000170772ca */ /* 0x000fe200000e0000 */
[----:B--2---:R-:W-:Y:S01]  /*0e60*/  IMAD R0, R4, R3, RZ ;  /* 0x0000000304007224 */ /* 0x004fe200078e02ff */
[----:B------:R-:W-:-:S05]  /*0e70*/  SHF.R.U32.HI R3, RZ, 0x8, R5 ;  /* 0x00000008ff037819 */ /* 0x000fca0000011605 */
[----:B------:R-:W-:-:S05]  /*0e80*/  IMAD.IADD R7, R0, 0x1, R3 ;  /* 0x0000000100077824 */ /* 0x000fca00078e0203 */
[----:B------:R2:W-:Y:S04]  /*0e90*/  STG.E.U8 desc[UR4][R16.64+0x1], R7 ;  /* 0x0000010710007986 */ /* 0x0005e8000c101104 */
[----:B------:R-:W3:Y:S01]  /*0ea0*/  LDG.E.U8 R9, desc[UR6][R18.64+0x2] ;  /* 0x0000020612097981 */ /* 0x000ee2000c1e1100 */
[----:B------:R-:W-:Y:S02]  /*0eb0*/  LOP3.LUT R6, R3, 0xff, RZ, 0xc0, !PT ;  /* 0x000000ff03067812 */ /* 0x000fe400078ec0ff */
[----:B------:R-:W-:Y:S02]  /*0ec0*/  LOP3.LUT R3, R0, 0xff, RZ, 0xc0, !PT ;  /* 0x000000ff00037812 */ /* 0x000fe400078ec0ff */
[----:B------:R-:W-:Y:S02]  /*0ed0*/  R2UR UR4, R22 ;  /* 0x00000000160472ca */ /* 0x000fe400000e0000 */
[----:B------:R-:W-:Y:S01]  /*0ee0*/  R2UR UR5, R23 ;  /* 0x00000000170572ca */ /* 0x000fe200000e0000 */
[----:B------:R-:W-:Y:S01]  /*0ef0*/  IMAD.IADD R3, R3, 0x1, R6 ;  /* 0x0000000103037824 */ /* 0x000fe200078e0206 */
[----:B------:R-:W-:-:S02]  /*0f00*/  SHF.R.U32.HI R6, RZ, 0x8, R0 ;  /* 0x00000008ff067819 */ /* 0x000fc40000011600 */
[----:B------:R-:W-:Y:S02]  /*0f10*/  R2UR UR6, R22 ;  /* 0x00000000160672ca */ /* 0x000fe400000e0000 */
[----:B------:R-:W-:Y:S02]  /*0f20*/  ISETP.GT.U32.AND P0, PT, R3, 0xff, PT ;  /* 0x000000ff0300780c */ /* 0x000fe40003f04070 */
[----:B------:R-:W-:Y:S01]  /*0f30*/  R2UR UR7, R23 ;  /* 0x00000000170772ca */ /* 0x000fe200000e0000 */
[----:B---3--:R-:W-:Y:S01]  /*0f40*/  IMAD R3, R4, R9, RZ ;  /* 0x0000000904037224 */ /* 0x008fe200078e02ff */
[----:B------:R-:W-:-:S03]  /*0f50*/  LOP3.LUT R9, R6, 0xff, RZ, 0xc0, !PT ;  /* 0x000000ff06097812 */ /* 0x000fc600078ec0ff */
[C---:B------:R-:W-:Y:S01]  /*0f60*/  IMAD.IADD R6, R3.reuse, 0x1, R6 ;  /* 0x0000000103067824 */ /* 0x040fe200078e0206 */
[----:B------:R-:W-:-:S05]  /*0f70*/  LOP3.LUT R8, R3, 0xff, RZ, 0xc0, !PT ;  /* 0x000000ff03087812 */ /* 0x000fca00078ec0ff */
[----:B------:R-:W-:-:S05]  /*0f80*/  IMAD.IADD R8, R8, 0x1, R9 ;  /* 0x0000000108087824 */ /* 0x000fca00078e0209 */
[----:B------:R-:W-:Y:S02]  /*0f90*/  ISETP.GT.U32.AND P1, PT, R8, 0xff, PT ;  /* 0x000000ff0800780c */ /* 0x000fe40003f24070 */
[----:B------:R-:W-:-:S04]  /*0fa0*/  LOP3.LUT R8, R6, 0xff, RZ, 0xc0, !PT ;  /* 0x000000ff06087812 */ /* 0x000fc800078ec0ff */
[C---:B------:R-:W-:Y:S02]  /*0fb0*/  LEA.HI R8, R5.reuse, R8, RZ, 0x10 ;  /* 0x0000000805087211 */ /* 0x040fe400078f80ff */
[----:B-1----:R-:W-:Y:S02]  /*0fc0*/  PRMT R5, R5, 0x7632, R5 ;  /* 0x0000763205057816 */ /* 0x002fe40000000005 */
[----:B------:R-:W-:Y:S01]  /*0fd0*/  ISETP.GT.U32.AND P2, PT, R8, 0xff, PT ;  /* 0x000000ff0800780c */ /* 0x000fe20003f44070 */
[----:B------:R-:W-:Y:S02]  /*0fe0*/  IMAD.MOV.U32 R8, RZ, RZ, 0x2 ;  /* 0x00000002ff087424 */ /* 0x000fe400078e00ff */
[----:B------:R-:W-:Y:S01]  /*0ff0*/  IMAD.IADD R5, R6, 0x1, R5 ;  /* 0x0000000106057824 */ /* 0x000fe200078e0205 */
[----:B--2---:R-:W-:-:S04]  /*1000*/  SEL R7, RZ, 0x1, !P2 ;  /* 0x00000001ff077807 */ /* 0x004fc80005000000 */
[----:B------:R-:W-:-:S05]  /*1010*/  LOP3.LUT R6, R5, 0xff, RZ, 0xc0, !PT ;  /* 0x000000ff05067812 */ /* 0x000fca00078ec0ff */
[----:B------:R-:W-:Y:S02]  /*1020*/  @!P2 IMAD.MOV R8, RZ, RZ, 0x1 ;  /* 0x00000001ff08a424 */ /* 0x000fe400078e02ff */
[----:B------:R-:W-:Y:S02]  /*1030*/  @!P1 IMAD.MOV R8, RZ, RZ, R7 ;  /* 0x000000ffff089224 */ /* 0x000fe400078e0207 */
[----:B------:R-:W-:Y:S02]  /*1040*/  VIADD R7, R6, 0x1 ;  /* 0x0000000106077836 */ /* 0x000fe40000000000 */
[----:B------:R-:W-:-:S05]  /*1050*/  @!P0 IMAD.MOV R7, RZ, RZ, R6 ;  /* 0x000000ffff078224 */ /* 0x000fca00078e0206 */
[----:B------:R-:W-:Y:S01]  /*1060*/  ISETP.GT.U32.AND P1, PT, R7, 0xff, PT ;  /* 0x000000ff0700780c */ /* 0x000fe20003f24070 */
[----:B------:R-:W-:Y:S02]  /*1070*/  VIADD R7, R5, 0x1 ;  /* 0x0000000105077836 */ /* 0x000fe40000000000 */
[----:B------:R-:W-:-:S05]  /*1080*/  @!P0 IMAD.MOV R7, RZ, RZ, R5 ;  /* 0x000000ffff078224 */ /* 0x000fca00078e0205 */
[----:B------:R1:W-:Y:S04]  /*1090*/  STG.E.U8 desc[UR4][R16.64+0x2], R7 ;  /* 0x0000020710007986 */ /* 0x0003e8000c101104 */
[----:B------:R-:W2:Y:S01]  /*10a0*/  LDG.E.U8 R9, desc[UR6][R18.64+0x3] ;  /* 0x0000030612097981 */ /* 0x000ea2000c1e1100 */
[----:B------:R-:W-:Y:S01]  /*10b0*/  VIADD R5, R8, 0x1 ;  /* 0x0000000108057836 */ /* 0x000fe20000000000 */
[C---:B------:R-:W-:Y:S01]  /*10c0*/  R2UR UR4, R22.reuse ;  /* 0x00000000160472ca */ /* 0x040fe200000e0000 */
[----:B------:R-:W-:Y:S01]  /*10d0*/  @!P1 IMAD.MOV R5, RZ, RZ, R8 ;  /* 0x000000ffff059224 */ /* 0x000fe200078e0208 */
[----:B------:R-:W-:Y:S01]  /*10e0*/  R2UR UR5, R23 ;  /* 0x00000000170572ca */ /* 0x000fe200000e0000 */
[----:B------:R-:W-:Y:S01]  /*10f0*/  BSSY.RECONVERGENT B0, `(.L_x_80) ;  /* 0x0000061000007945 */ /* 0x000fe20003800200 */
[----:B------:R-:W-:-:S02]  /*1100*/  R2UR UR6, R22 ;  /* 0x00000000160672ca */ /* 0x000fc400000e0000 */
[C---:B------:R-:W-:Y:S02]  /*1110*/  R2UR UR7, R23.reuse ;  /* 0x00000000170772ca */ /* 0x040fe400000e0000 */
[----:B------:R-:W-:Y:S02]  /*1120*/  R2UR UR8, R22 ;  /* 0x00000000160872ca */ /* 0x000fe400000e0000 */
[----:B------:R-:W-:Y:S01]  /*1130*/  R2UR UR9, R23 ;  /* 0x00000000170972ca */ /* 0x000fe200000e0000 */
[----:B--2---:R-:W-:Y:S01]  /*1140*/  IMAD R4, R4, R9, RZ ;  /* 0x0000000904047224 */ /* 0x004fe200078e02ff */
[----:B------:R-:W-:-:S04]  /*1150*/  SHF.R.U32.HI R9, RZ, 0x8, R3 ;  /* 0x00000008ff097819 */ /* 0x000fc80000011603 */
[----:B------:R-:W-:Y:S01]  /*1160*/  LOP3.LUT R11, R9, 0xff, RZ, 0xc0, !PT ;  /* 0x000000ff090b7812 */ /* 0x000fe200078ec0ff */
[C---:B------:R-:W-:Y:S01]  /*1170*/  IMAD.IADD R9, R4.reuse, 0x1, R9 ;  /* 0x0000000104097824 */ /* 0x040fe200078e0209 */
[----:B------:R-:W-:-:S04]  /*1180*/  LOP3.LUT R6, R4, 0xff, RZ, 0xc0, !PT ;  /* 0x000000ff04067812 */ /* 0x000fc800078ec0ff */
[----:B-1----:R-:W-:Y:S01]  /*1190*/  LOP3.LUT R7, R9, 0xff, RZ, 0xc0, !PT ;  /* 0x000000ff09077812 */ /* 0x002fe200078ec0ff */
[----:B------:R-:W-:-:S03]  /*11a0*/  IMAD.IADD R6, R6, 0x1, R11 ;  /* 0x0000000106067824 */ /* 0x000fc600078e020b */
[C---:B------:R-:W-:Y:S02]  /*11b0*/  LEA.HI R7, R0.reuse, R7, RZ, 0x10 ;  /* 0x0000000700077211 */ /* 0x040fe400078f80ff */
[----:B------:R-:W-:Y:S02]  /*11c0*/  PRMT R0, R0, 0x7632, R0 ;  /* 0x0000763200007816 */ /* 0x000fe40000000000 */
[----:B------:R-:W-:Y:S02]  /*11d0*/  ISETP.GT.U32.AND P0, PT, R6, 0xff, PT ;  /* 0x000000ff0600780c */ /* 0x000fe40003f04070 */
[----:B------:R-:W-:Y:S01]  /*11e0*/  ISETP.GT.U32.AND P1, PT, R7, 0xff, PT ;  /* 0x000000ff0700780c */ /* 0x000fe20003f24070 */
[----:B------:R-:W-:Y:S02]  /*11f0*/  IMAD.IADD R0, R9, 0x1, R0 ;  /* 0x0000000109007824 */ /* 0x000fe400078e0200 */
[----:B------:R-:W-:-:S03]  /*1200*/  IMAD.MOV.U32 R7, RZ, RZ, 0x2 ;  /* 0x00000002ff077424 */ /* 0x000fc600078e00ff */
[----:B------:R-:W-:-:S05]  /*1210*/  LOP3.LUT R6, R0, 0xff, RZ, 0xc0, !PT ;  /* 0x000000ff00067812 */ /* 0x000fca00078ec0ff */
[--C-:B------:R-:W-:Y:S02]  /*1220*/  IMAD.IADD R6, R6, 0x1, R5.reuse ;  /* 0x0000000106067824 */ /* 0x100fe400078e0205 */
[----:B------:R-:W-:Y:S02]  /*1230*/  @!P1 IMAD.MOV R7, RZ, RZ, 0x1 ;  /* 0x00000001ff079424 */ /* 0x000fe400078e02ff */
[----:B------:R-:W-:Y:S01]  /*1240*/  IMAD.IADD R5, R0, 0x1, R5 ;  /* 0x0000000100057824 */ /* 0x000fe200078e0205 */
[----:B------:R-:W-:Y:S02]  /*1250*/  ISETP.GT.U32.AND P2, PT, R6, 0xff, PT ;  /* 0x000000ff0600780c */ /* 0x000fe40003f44070 */
[----:B------:R-:W-:Y:S02]  /*1260*/  SEL R6, RZ, 0x1, !P1 ;  /* 0x00000001ff067807 */ /* 0x000fe40004800000 */
[----:B------:R1:W-:Y:S03]  /*1270*/  STG.E.U8 desc[UR4][R16.64+0x3], R5 ;  /* 0x0000030510007986 */ /* 0x0003e6000c101104 */
[----:B------:R-:W-:Y:S01]  /*1280*/  @!P0 IMAD.MOV R7, RZ, RZ, R6 ;  /* 0x000000ffff078224 */ /* 0x000fe200078e0206 */
[----:B------:R-:W-:-:S03]  /*1290*/  SHF.R.U32.HI R6, RZ, 0x8, R4 ;  /* 0x00000008ff067819 */ /* 0x000fc60000011604 */
[----:B------:R-:W-:Y:S01]  /*12a0*/  VIADD R0, R7, 0x1 ;  /* 0x0000000107007836 */ /* 0x000fe20000000000 */
[----:B------:R-:W-:Y:S01]  /*12b0*/  LOP3.LUT R8, R6, 0xff, RZ, 0xc0, !PT ;  /* 0x000000ff06087812 */ /* 0x000fe200078ec0ff */
[----:B------:R-:W-:Y:S01]  /*12c0*/  @!P2 IMAD.MOV R0, RZ, RZ, R7 ;  /* 0x000000ffff00a224 */ /* 0x000fe200078e0207 */
[C---:B------:R-:W-:Y:S01]  /*12d0*/  LEA.HI R7, R3.reuse, R6, RZ, 0x10 ;  /* 0x0000000603077211 */ /* 0x040fe200078f80ff */
[----:B------:R-:W-:Y:S01]  /*12e0*/  IMAD.MOV.U32 R6, RZ, RZ, 0x2 ;  /* 0x00000002ff067424 */ /* 0x000fe200078e00ff */
[----:B------:R-:W-:Y:S02]  /*12f0*/  LEA.HI R8, R3, R8, RZ, 0x10 ;  /* 0x0000000803087211 */ /* 0x000fe400078f80ff */
[C---:B------:R-:W-:Y:S01]  /*1300*/  LOP3.LUT R3, R7.reuse, 0xff, RZ, 0xc0, !PT ;  /* 0x000000ff07037812 */ /* 0x040fe200078ec0ff */
[----:B------:R-:W-:Y:S01]  /*1310*/  IMAD.IADD R7, R7, 0x1, R0 ;  /* 0x0000000107077824 */ /* 0x000fe200078e0200 */
[----:B------:R-:W-:-:S03]  /*1320*/  ISETP.GT.U32.AND P0, PT, R8, 0xff, PT ;  /* 0x000000ff0800780c */ /* 0x000fc60003f04070 */
[----:B------:R-:W-:Y:S01]  /*1330*/  IMAD.IADD R3, R3, 0x1, R0 ;  /* 0x0000000103037824 */ /* 0x000fe200078e0200 */
[----:B------:R1:W-:Y:S04]  /*1340*/  STG.E.U8 desc[UR6][R16.64+0x4], R7 ;  /* 0x0000040710007986 */ /* 0x0003e8000c101106 */
[----:B------:R-:W-:Y:S02]  /*1350*/  ISETP.GT.U32.AND P1, PT, R3, 0xff, PT ;  /* 0x000000ff0300780c */ /* 0x000fe40003f24070 */
[----:B------:R-:W-:-:S11]  /*1360*/  SEL R3, RZ, 0x1, !P0 ;  /* 0x00000001ff037807 */ /* 0x000fd60004000000 */
[----:B------:R-:W-:Y:S02]  /*1370*/  @P1 SEL R3, R6, 0x1, P0 ;  /* 0x0000000106031807 */ /* 0x000fe40000000000 */
[----:B------:R-:W-:Y:S02]  /*1380*/  LOP3.LUT P0, RZ, R35, 0x1, RZ, 0xc0, !PT ;  /* 0x0000000123ff7812 */ /* 0x000fe4000780c0ff */
[----:B------:R-:W-:-:S05]  /*1390*/  LEA.HI R3, R4, R3, RZ, 0x10 ;  /* 0x0000000304037211 */ /* 0x000fca00078f80ff */
[----:B------:R1:W-:Y:S01]  /*13a0*/  STG.E.U8 desc[UR8][R16.64+0x5], R3 ;  /* 0x0000050310007986 */ /* 0x0003e2000c101108 */
[----:B------:R-:W-:Y:S06]  /*13b0*/  BAR.SYNC.DEFER_BLOCKING 0x0 ;  /* 0x0000000000007b1d */ /* 0x000fec0000010000 */
[----:B------:R-:W-:Y:S05]  /*13c0*/  @P0 BRA `(.L_x_81) ;  /* 0x0000000000cc0947 */ /* 0x000fea0003800000 */
[----:B------:R-:W-:Y:S02]  /*13d0*/  R2UR UR4, R22 ;  /* 0x00000000160472ca */ /* 0x000fe400000e0000 */
[----:B------:R-:W-:-:S13]  /*13e0*/  R2UR UR5, R23 ;  /* 0x00000000170572ca */ /* 0x000fda00000e0000 */
[----:B-1----:R-:W2:Y:S01]  /*13f0*/  LDG.E.U8 R3, desc[UR4][R24.64] ;  /* 0x0000000418037981 */ /* 0x002ea2000c1e1100 */
[C---:B------:R-:W-:Y:S02]  /*1400*/  R2UR UR6, R22.reuse ;  /* 0x00000000160672ca */ /* 0x040fe400000e0000 */
[C---:B------:R-:W-:Y:S02]  /*1410*/  R2UR UR7, R23.reuse ;  /* 0x00000000170772ca */ /* 0x040fe400000e0000 */
[----:B------:R-:W-:Y:S02]  /*1420*/  R2UR UR8, R22 ;  /* 0x00000000160872ca */ /* 0x000fe400000e0000 */
[----:B------:R-:W-:Y:S01]  /*1430*/  R2UR UR9, R23 ;  /* 0x00000000170972ca */ /* 0x000fe200000e0000 */
[----:B--2---:R1:W-:Y:S08]  /*1440*/  STG.E.U8 desc[UR4][R30.64], R3 ;  /* 0x000000031e007986 */ /* 0x0043f0000c101104 */
[----:B------:R-:W2:Y:S04]  /*1450*/  LDG.E.U8 R5, desc[UR6][R24.64+0x1] ;  /* 0x0000010618057981 */ /* 0x000ea8000c1e1100 */
[----:B--2---:R2:W-:Y:S04]  /*1460*/  STG.E.U8 desc[UR4][R30.64+0x1], R5 ;  /* 0x000001051e007986 */ /* 0x0045e8000c101104 */
[----:B------:R-:W3:Y:S04]  /*1470*/  LDG.E.U8 R0, desc[UR6][R24.64+0x2] ;  /* 0x0000020618007981 */ /* 0x000ee8000c1e1100 */
[----:B------:R-:W3:Y:S02]  /*1480*/  LDG.E.U8 R7, desc[UR8][R24.64+0x1fffe] ;  /* 0x01fffe0818077981 */ /* 0x000ee4000c1e1100 */
[----:B---3--:R-:W-:-:S05]  /*1490*/  IMAD.IADD R7, R0, 0x1, R7 ;  /* 0x0000000100077824 */ /* 0x008fca00078e0207 */
[----:B------:R3:W-:Y:S04]  /*14a0*/  STG.E.U8 desc[UR4][R30.64+0x2], R7 ;  /* 0x000002071e007986 */ /* 0x0007e8000c101104 */
[----:B-1----:R-:W2:Y:S04]  /*14b0*/  LDG.E.U8 R3, desc[UR6][R24.64+0x3] ;  /* 0x0000030618037981 */ /* 0x002ea8000c1e1100 */
[----:B------:R-:W4:Y:S01]  /*14c0*/  LDG.E.U8 R4, desc[UR8][R24.64+0x1ffff] ;  /* 0x01ffff0818047981 */ /* 0x000f22000c1e1100 */
[----:B------:R-:W-:-:S04]  /*14d0*/  ISETP.GT.U32.AND P0, PT, R7, 0xff, PT ;  /* 0x000000ff0700780c */ /* 0x000fc80003f04070 */
[----:B------:R-:W-:Y:S01]  /*14e0*/  SEL R0, RZ, 0x1, !P0 ;  /* 0x00000001ff007807 */ /* 0x000fe20004000000 */
[----:B--2---:R-:W-:-:S08]  /*14f0*/  VIADD R5, R3, 0x1 ;  /* 0x0000000103057836 */ /* 0x004fd00000000000 */
[----:B------:R-:W-:-:S04]  /*1500*/  @!P0 IMAD.MOV R5, RZ, RZ, R3 ;  /* 0x000000ffff058224 */ /* 0x000fc800078e0203 */
[----:B----4-:R-:W-:-:S05]  /*1510*/  IMAD.IADD R5, R4, 0x1, R5 ;  /* 0x0000000104057824 */ /* 0x010fca00078e0205 */
[----:B------:R1:W-:Y:S04]  /*1520*/  STG.E.U8 desc[UR4][R30.64+0x3], R5 ;  /* 0x000003051e007986 */ /* 0x0003e8000c101104 */
[----:B------:R-:W2:Y:S04]  /*1530*/  LDG.E.U8 R6, desc[UR6][R24.64+0x4] ;  /* 0x0000040618067981 */ /* 0x000ea8000c1e1100 */
[----:B---3--:R-:W1:Y:S01]  /*1540*/  LDG.E.U8 R7, desc[UR8][R24.64+0x20000] ;  /* 0x0200000818077981 */ /* 0x008e62000c1e1100 */
[----:B------:R-:W-:-:S04]  /*1550*/  IADD3 R3, PT, PT, R4, R0, R3 ;  /* 0x0000000004037210 */ /* 0x000fc80007ffe003 */
[----:B------:R-:W-:Y:S01]  /*1560*/  ISETP.GT.U32.AND P0, PT, R3, 0xff, PT ;  /* 0x000000ff0300780c */ /* 0x000fe20003f04070 */
[----:B--2---:R-:W-:-:S12]  /*1570*/  VIADD R4, R6, 0x1 ;  /* 0x0000000106047836 */ /* 0x004fd80000000000 */
[----:B------:R-:W-:-:S04]  /*1580*/  @!P0 IMAD.MOV R4, RZ, RZ, R6 ;  /* 0x000000ffff048224 */ /* 0x000fc800078e0206 */
[----:B-1----:R-:W-:-:S05]  /*1590*/  IMAD.IADD R5, R7, 0x1, R4 ;  /* 0x0000000107057824 */ /* 0x002fca00078e0204 */
[----:B------:R1:W-:Y:S04]  /*15a0*/  STG.E.U8 desc[UR4][R30.64+0x4], R5 ;  /* 0x000004051e007986 */ /* 0x0003e8000c101104 */
[----:B------:R-:W2:Y:S04]  /*15b0*/  LDG.E.U8 R9, desc[UR6][R24.64+0x5] ;  /* 0x0000050618097981 */ /* 0x000ea8000c1e1100 */
[----:B------:R-:W2:Y:S01]  /*15c0*/  LDG.E.U8 R4, desc[UR8][R24.64+0x20001] ;  /* 0x0200010818047981 */ /* 0x000ea2000c1e1100 */
[----:B------:R-:W-:-:S04]  /*15d0*/  SEL R3, RZ, 0x1, !P0 ;  /* 0x00000001ff037807 */ /* 0x000fc80004000000 */
[----:B------:R-:W-:-:S04]  /*15e0*/  IADD3 R6, PT, PT, R7, R3, R6 ;  /* 0x0000000307067210 */ /* 0x000fc80007ffe006 */
[----:B------:R-:W-:-:S04]  /*15f0*/  ISETP.GT.U32.AND P0, PT, R6, 0xff, PT ;  /* 0x000000ff0600780c */ /* 0x000fc80003f04070 */
[----:B------:R-:W-:-:S04]  /*1600*/  SEL R0, R0, 0x1, !P0 ;  /* 0x0000000100007807 */ /* 0x000fc80004000000 */
[----:B--2---:R-:W-:-:S05]  /*1610*/  IADD3 R7, PT, PT, R4, R9, R0 ;  /* 0x0000000904077210 */ /* 0x004fca0007ffe000 */
[----:B------:R2:W-:Y:S04]  /*1620*/  STG.E.U8 desc[UR4][R30.64+0x5], R7 ;  /* 0x000005071e007986 */ /* 0x0005e8000c101104 */
[----:B------:R-:W1:Y:S01]  /*1630*/  LDG.E.U8 R6, desc[UR6][R24.64+0x20002] ;  /* 0x0200020618067981 */ /* 0x000e62000c1e1100 */
[----:B------:R-:W-:-:S04]  /*1640*/  IADD3 R4, PT, PT, R4, R0, R9 ;  /* 0x0000000004047210 */ /* 0x000fc80007ffe009 */
[----:B------:R-:W-:Y:S02]  /*1650*/  ISETP.GT.U32.AND P0, PT, R4, 0xff, PT ;  /* 0x000000ff0400780c */ /* 0x000fe40003f04070 */
[----:B------:R-:W3:Y:S02]  /*1660*/  LDG.E.U8 R4, desc[UR4][R24.64+0x6] ;  /* 0x0000060418047981 */ /* 0x000ee4000c1e1100 */
[----:B------:R-:W-:-:S05]  /*1670*/  SEL R3, R3, 0x1, !P0 ;  /* 0x0000000103037807 */ /* 0x000fca0004000000 */
[----:B-1----:R-:W-:-:S05]  /*1680*/  IMAD.IADD R5, R3, 0x1, R6 ;  /* 0x0000000103057824 */ /* 0x002fca00078e0206 */
[----:B------:R4:W-:Y:S04]  /*1690*/  STG.E.U8 desc[UR6][R30.64+0x6], R5 ;  /* 0x000006051e007986 */ /* 0x0009e8000c101106 */
[----:B--2---:R-:W2:Y:S01]  /*16a0*/  LDG.E.U8 R7, desc[UR8][R24.64+0x20003] ;  /* 0x0200030818077981 */ /* 0x004ea2000c1e1100 */
[----:B---3--:R-:W-:-:S04]  /*16b0*/  IADD3 R4, PT, PT, R6, R3, R4 ;  /* 0x0000000306047210 */ /* 0x008fc80007ffe004 */
[----:B------:R-:W-:-:S04]  /*16c0*/  ISETP.GT.U32.AND P0, PT, R4, 0xff, PT ;  /* 0x000000ff0400780c */ /* 0x000fc80003f04070 */
[----:B------:R-:W-:-:S05]  /*16d0*/  SEL R0, R0, 0x1, !P0 ;  /* 0x0000000100007807 */ /* 0x000fca0004000000 */
[----:B--2---:R-:W-:-:S05]  /*16e0*/  IMAD.IADD R7, R7, 0x1, R0 ;  /* 0x0000000107077824 */ /* 0x004fca00078e0200 */
[----:B------:R4:W-:Y:S02]  /*16f0*/  STG.E.U8 desc[UR4][R30.64+0x7], R7 ;  /* 0x000007071e007986 */ /* 0x0009e4000c101104 */
.L_x_81:
[----:B------:R-:W-:Y:S05]  /*1700*/  BSYNC.RECONVERGENT B0 ;  /* 0x0000000000007941 */ /* 0x000fea0003800200 */
.L_x_80:
[----:B------:R-:W-:Y:S06]  /*1710*/  BAR.SYNC.DEFER_BLOCKING 0x0 ;  /* 0x0000000000007b1d */ /* 0x000fec0000010000 */
.L_x_78:
[----:B------:R-:W-:-:S13]  /*1720*/  ISETP.NE.AND P0, PT, R40, RZ, PT ;  /* 0x000000ff2800720c */ /* 0x000fda0003f05270 */
[----:B------:R-:W-:Y:S05]  /*1730*/  @P0 BRA `(.L_x_82) ;  /* 0xfffffff000640947 */ /* 0x000fea000383ffff */
[----:B------:R-:W-:Y:S05]  /*1740*/  EXIT ;  /* 0x000000000000794d */ /* 0x000fea0003800000 */
.L_x_83:
        /* <DEDUP_REMOVED lines=11> */
.L_x_88:


//--------------------- .nv.global.init           --------------------------
	.section	.nv.global.init,"aw",@progbits
.nv.global.init:
	.type		$str$4,@object
	.size		$str$4,($str$3 - $str$4)
$str$4:
        /*0000*/ 	.byte	0x63, 0x69, 0x61, 0x6f, 0x20, 0x0a, 0x00
	.type		$str$3,@object
	.size		$str$3,($str$5 - $str$3)
$str$3:
        /*0007*/ 	.byte	0x63, 0x69, 0x61, 0x6f, 0x32, 0x20, 0x0a, 0x00
	.type		$str$5,@object
	.size		$str$5,($str$1 - $str$5)
$str$5:
        /*000f*/ 	.byte	0x62, 0x61, 0x73, 0x65, 0x20, 0x3d, 0x20, 0x25, 0x78, 0x20, 0x0a, 0x00
	.type		$str$1,@object
	.size		$str$1,($str - $str$1)
$str$1:
        /*001b*/ 	.byte	0x74, 0x68, 0x72, 0x65, 0x61, 0x64, 0x75, 0x74, 0x69, 0x6c, 0x69, 0x20, 0x3d, 0x20, 0x25, 0x64
        /*002b*/ 	.byte	0x20, 0x0a, 0x00
	.type		$str,@object
	.size		$str,($str$6 - $str)
$str:
        /*002e*/ 	.byte	0x74, 0x68, 0x72, 0x65, 0x61, 0x64, 0x20, 0x75, 0x74, 0x69, 0x6c, 0x69, 0x20, 0x3d, 0x20, 0x25
        /*003e*/ 	.byte	0x64, 0x20, 0x0a, 0x00
	.type		$str$6,@object
	.size		$str$6,($str$7 - $str$6)
$str$6:
        /*0042*/ 	.byte	0x73, 0x75, 0x70, 0x70, 0x6f, 0x72, 0x74, 0x6f, 0x5b, 0x25, 0x64, 0x5d, 0x20, 0x3d, 0x20, 0x25
        /*0052*/ 	.byte	0x78, 0x20, 0x0a, 0x00
	.type		$str$7,@object
	.size		$str$7,(.L_6 - $str$7)
$str$7:
        /*0056*/ 	.byte	0x76, 0x65, 0x74, 0x74, 0x6f, 0x72, 0x69, 0x53, 0x75, 0x70, 0x70, 0x6f, 0x72, 0x74, 0x6f, 0x5b
        /*0066*/ 	.byte	0x25, 0x64, 0x5d, 0x3d, 0x20, 0x25, 0x78, 0x20, 0x0a, 0x00
.L_6:


//--------------------- .nv.shared.reserved.0     --------------------------
	.section	.nv.shared.reserved.0,"aw",@nobits
	.weak		__nv_reservedSMEM_offset_0_alias
	.size		__nv_reservedSMEM_offset_0_alias, 0, 64
	.other		__nv_reservedSMEM_offset_0_alias,@"STO_CUDA_RESERVED_SHARED STV_DEFAULT"
__nv_reservedSMEM_offset_0_alias:
	.zero		0
	.zero		64


//--------------------- .nv.constant0._Z24powerBigNumbersGPULevel3PhS_jjPi --------------------------
	.section	.nv.constant0._Z24powerBigNumbersGPULevel3PhS_jjPi,"a",@progbits
	.sectionflags	@""
	.align	4
.nv.constant0._Z24powerBigNumbersGPULevel3PhS_jjPi:
	.zero		928


//--------------------- .nv.constant0._Z9provacudav --------------------------
	.section	.nv.constant0._Z9provacudav,"a",@progbits
	.sectionflags	@""
	.align	4
.nv.constant0._Z9provacudav:
	.zero		896


//--------------------- .nv.constant0._Z23powerBigNumbersGPUStep3PhS_jjPi --------------------------
	.section	.nv.constant0._Z23powerBigNumbersGPUStep3PhS_jjPi,"a",@progbits
	.sectionflags	@""
	.align	4
.nv.constant0._Z23powerBigNumbersGPUStep3PhS_jjPi:
	.zero		928


//--------------------- .nv.constant0._Z23powerBigNumbersGPUStep2PhS_jjPi --------------------------
	.section	.nv.constant0._Z23powerBigNumbersGPUStep2PhS_jjPi,"a",@progbits
	.sectionflags	@""
	.align	4
.nv.constant0._Z23powerBigNumbersGPUStep2PhS_jjPi:
	.zero		928


//--------------------- .nv.constant0._Z24powerBigNumbersGPUSharedPhS_jjPi --------------------------
	.section	.nv.constant0._Z24powerBigNumbersGPUSharedPhS_jjPi,"a",@progbits
	.sectionflags	@""
	.align	4
.nv.constant0._Z24powerBigNumbersGPUSharedPhS_jjPi:
	.zero		928


//--------------------- SYMBOLS --------------------------

	.type		.nv.reservedSmem.offset0,@object
	.size		.nv.reservedSmem.offset0,0x4
	.type		vprintf,@function
